	.headerflags	@"EF_CUDA_TEXMODE_UNIFIED EF_CUDA_64BIT_ADDRESS EF_CUDA_ACCELERATORS EF_CUDA_SM90 EF_CUDA_VIRTUAL_SM(EF_CUDA_SM90)"
	.elftype	@"ET_EXEC"


//--------------------- .nv.info                  --------------------------
	.section	.nv.info,"",@"SHT_CUDA_INFO"
	.align	4


	//----- nvinfo : EIATTR_REGCOUNT
	.align		4
        /*0000*/ 	.byte	0x04, 0x2f
        /*0002*/ 	.short	(.L_1 - .L_0)
	.align		4
.L_0:
        /*0004*/ 	.word	index@(matmul_kernel_profile)
        /*0008*/ 	.word	0x000000c2


	//----- nvinfo : EIATTR_MIN_STACK_SIZE
	.align		4
.L_1:
        /*000c*/ 	.byte	0x04, 0x12
        /*000e*/ 	.short	(.L_3 - .L_2)
	.align		4
.L_2:
        /*0010*/ 	.word	index@(matmul_kernel_profile)
        /*0014*/ 	.word	0x00000000


	//----- nvinfo : EIATTR_FRAME_SIZE
	.align		4
.L_3:
        /*0018*/ 	.byte	0x04, 0x11
        /*001a*/ 	.short	(.L_5 - .L_4)
	.align		4
.L_4:
        /*001c*/ 	.word	index@(matmul_kernel_profile)
        /*0020*/ 	.word	0x00000000


	//----- nvinfo : EIATTR_MIN_STACK_SIZE
	.align		4
.L_5:
        /*0024*/ 	.byte	0x04, 0x12
        /*0026*/ 	.short	(.L_7 - .L_6)
	.align		4
.L_6:
        /*0028*/ 	.word	index@(matmul_kernel_profile)
        /*002c*/ 	.word	0x00000000
.L_7:


//--------------------- .nv.info.matmul_kernel_profile --------------------------
	.section	.nv.info.matmul_kernel_profile,"",@"SHT_CUDA_INFO"
	.sectionflags	@""
	.align	4


	//----- nvinfo : EIATTR_CUDA_API_VERSION
	.align		4
        /*0000*/ 	.byte	0x04, 0x37
        /*0002*/ 	.short	(.L_9 - .L_8)
.L_8:
        /*0004*/ 	.word	0x0000007c


	//----- nvinfo : EIATTR_KPARAM_INFO
	.align		4
.L_9:
        /*0008*/ 	.byte	0x04, 0x17
        /*000a*/ 	.short	(.L_11 - .L_10)
.L_10:
        /*000c*/ 	.word	0x00000000
        /*0010*/ 	.short	0x0009
        /*0012*/ 	.short	0x0030
        /*0014*/ 	.byte	0x00, 0xf0, 0x21, 0x00


	//----- nvinfo : EIATTR_KPARAM_INFO
	.align		4
.L_11:
        /*0018*/ 	.byte	0x04, 0x17
        /*001a*/ 	.short	(.L_13 - .L_12)
.L_12:
        /*001c*/ 	.word	0x00000000
        /*0020*/ 	.short	0x0008
        /*0022*/ 	.short	0x002c
        /*0024*/ 	.byte	0x00, 0xf0, 0x11, 0x00


	//----- nvinfo : EIATTR_KPARAM_INFO
	.align		4
.L_13:
        /*0028*/ 	.byte	0x04, 0x17
        /*002a*/ 	.short	(.L_15 - .L_14)
.L_14:
        /*002c*/ 	.word	0x00000000
        /*0030*/ 	.short	0x0007
        /*0032*/ 	.short	0x0028
        /*0034*/ 	.byte	0x00, 0xf0, 0x11, 0x00


	//----- nvinfo : EIATTR_KPARAM_INFO
	.align		4
.L_15:
        /*0038*/ 	.byte	0x04, 0x17
        /*003a*/ 	.short	(.L_17 - .L_16)
.L_16:
        /*003c*/ 	.word	0x00000000
        /*0040*/ 	.short	0x0006
        /*0042*/ 	.short	0x0024
        /*0044*/ 	.byte	0x00, 0xf0, 0x11, 0x00


	//----- nvinfo : EIATTR_KPARAM_INFO
	.align		4
.L_17:
        /*0048*/ 	.byte	0x04, 0x17
        /*004a*/ 	.short	(.L_19 - .L_18)
.L_18:
        /*004c*/ 	.word	0x00000000
        /*0050*/ 	.short	0x0005
        /*0052*/ 	.short	0x0020
        /*0054*/ 	.byte	0x00, 0xf0, 0x11, 0x00


	//----- nvinfo : EIATTR_KPARAM_INFO
	.align		4
.L_19:
        /*0058*/ 	.byte	0x04, 0x17
        /*005a*/ 	.short	(.L_21 - .L_20)
.L_20:
        /*005c*/ 	.word	0x00000000
        /*0060*/ 	.short	0x0004
        /*0062*/ 	.short	0x001c
        /*0064*/ 	.byte	0x00, 0xf0, 0x11, 0x00


	//----- nvinfo : EIATTR_KPARAM_INFO
	.align		4
.L_21:
        /*0068*/ 	.byte	0x04, 0x17
        /*006a*/ 	.short	(.L_23 - .L_22)
.L_22:
        /*006c*/ 	.word	0x00000000
        /*0070*/ 	.short	0x0003
        /*0072*/ 	.short	0x0018
        /*0074*/ 	.byte	0x00, 0xf0, 0x11, 0x00


	//----- nvinfo : EIATTR_KPARAM_INFO
	.align		4
.L_23:
        /*0078*/ 	.byte	0x04, 0x17
        /*007a*/ 	.short	(.L_25 - .L_24)
.L_24:
        /*007c*/ 	.word	0x00000000
        /*0080*/ 	.short	0x0002
        /*0082*/ 	.short	0x0010
        /*0084*/ 	.byte	0x00, 0xf0, 0x21, 0x00


	//----- nvinfo : EIATTR_KPARAM_INFO
	.align		4
.L_25:
        /*0088*/ 	.byte	0x04, 0x17
        /*008a*/ 	.short	(.L_27 - .L_26)
.L_26:
        /*008c*/ 	.word	0x00000000
        /*0090*/ 	.short	0x0001
        /*0092*/ 	.short	0x0008
        /*0094*/ 	.byte	0x00, 0xf0, 0x21, 0x00


	//----- nvinfo : EIATTR_KPARAM_INFO
	.align		4
.L_27:
        /*0098*/ 	.byte	0x04, 0x17
        /*009a*/ 	.short	(.L_29 - .L_28)
.L_28:
        /*009c*/ 	.word	0x00000000
        /*00a0*/ 	.short	0x0000
        /*00a2*/ 	.short	0x0000
        /*00a4*/ 	.byte	0x00, 0xf0, 0x21, 0x00


	//----- nvinfo : EIATTR_SPARSE_MMA_MASK
	.align		4
.L_29:
        /*00a8*/ 	.byte	0x03, 0x50
        /*00aa*/ 	.short	0x0000


	//----- nvinfo : EIATTR_MAXREG_COUNT
	.align		4
        /*00ac*/ 	.byte	0x03, 0x1b
        /*00ae*/ 	.short	0x00ff


	//----- nvinfo : EIATTR_COOP_GROUP_MASK_REGIDS
	.align		4
        /*00b0*/ 	.byte	0x04, 0x29
        /*00b2*/ 	.short	(.L_31 - .L_30)


	//   ....[0]....
.L_30:
        /*00b4*/ 	.word	0xffffffff


	//----- nvinfo : EIATTR_COOP_GROUP_INSTR_OFFSETS
	.align		4
.L_31:
        /*00b8*/ 	.byte	0x04, 0x28
        /*00ba*/ 	.short	(.L_33 - .L_32)


	//   ....[0]....
.L_32:
        /*00bc*/ 	.word	0x00001b40


	//----- nvinfo : EIATTR_EXIT_INSTR_OFFSETS
	.align		4
.L_33:
        /*00c0*/ 	.byte	0x04, 0x1c
        /*00c2*/ 	.short	(.L_35 - .L_34)


	//   ....[0]....
.L_34:
        /*00c4*/ 	.word	0x000030c0


	//   ....[1]....
        /*00c8*/ 	.word	0x00003ce0


	//----- nvinfo : EIATTR_REQNTID
	.align		4
.L_35:
        /*00cc*/ 	.byte	0x04, 0x10
        /*00ce*/ 	.short	(.L_37 - .L_36)
.L_36:
        /*00d0*/ 	.word	0x00000100
        /*00d4*/ 	.word	0x00000001
        /*00d8*/ 	.word	0x00000001


	//----- nvinfo : EIATTR_CBANK_PARAM_SIZE
	.align		4
.L_37:
        /*00dc*/ 	.byte	0x03, 0x19
        /*00de*/ 	.short	0x0038


	//----- nvinfo : EIATTR_PARAM_CBANK
	.align		4
        /*00e0*/ 	.byte	0x04, 0x0a
        /*00e2*/ 	.short	(.L_39 - .L_38)
	.align		4
.L_38:
        /*00e4*/ 	.word	index@(.nv.constant0.matmul_kernel_profile)
        /*00e8*/ 	.short	0x0210
        /*00ea*/ 	.short	0x0038


	//----- nvinfo : EIATTR_SW_WAR
	.align		4
.L_39:
        /*00ec*/ 	.byte	0x04, 0x36
        /*00ee*/ 	.short	(.L_41 - .L_40)
.L_40:
        /*00f0*/ 	.word	0x00000008
.L_41:


//--------------------- .nv.callgraph             --------------------------
	.section	.nv.callgraph,"",@"SHT_CUDA_CALLGRAPH"
	.align	4
	.sectionentsize	8
	.align		4
        /*0000*/ 	.word	0x00000000
	.align		4
        /*0004*/ 	.word	0xffffffff
	.align		4
        /*0008*/ 	.word	0x00000000
	.align		4
        /*000c*/ 	.word	0xfffffffe
	.align		4
        /*0010*/ 	.word	0x00000000
	.align		4
        /*0014*/ 	.word	0xfffffffd
	.align		4
        /*0018*/ 	.word	0x00000000
	.align		4
        /*001c*/ 	.word	0xfffffffc


//--------------------- .text.matmul_kernel_profile --------------------------
	.section	.text.matmul_kernel_profile,"ax",@progbits
	.sectionflags	@"SHF_BARRIERS=1"
	.align	128
        .global         matmul_kernel_profile
        .type           matmul_kernel_profile,@function
        .size           matmul_kernel_profile,(.L_x_4 - matmul_kernel_profile)
        .other          matmul_kernel_profile,@"STO_CUDA_ENTRY STV_DEFAULT"
matmul_kernel_profile:
.text.matmul_kernel_profile:
[----:B------:R-:W1:Y:S02]  /*0000*/  LDC R1, c[0x0][0x28] ;  /* 0x00000a00ff017b82 */ /* 0x000e640000000800 */
[----:B------:R-:W-:Y:S01]  /*0010*/  CS2R.32 R25, SR_CLOCKLO ;  /* 0x0000000000197805 */ /* 0x000fe20000005000 */
[----:B------:R-:W2:Y:S01]  /*0020*/  LDC.64 R2, c[0x0][0x228] ;  /* 0x00008a00ff027b82 */ /* 0x000ea20000000a00 */
[----:B------:R-:W3:Y:S01]  /*0030*/  S2R R4, SR_CTAID.X ;  /* 0x0000000000047919 */ /* 0x000ee20000002500 */
[----:B------:R-:W-:Y:S01]  /*0040*/  ULDC UR5, c[0x0][0x238] ;  /* 0x00008e0000057ab9 */ /* 0x000fe20000000800 */
[----:B------:R-:W-:Y:S01]  /*0050*/  ULDC.64 UR8, c[0x0][0x218] ;  /* 0x0000860000087ab9 */ /* 0x000fe20000000a00 */
[----:B------:R-:W-:Y:S01]  /*0060*/  ULDC UR4, c[0x0][0x234] ;  /* 0x00008d0000047ab9 */ /* 0x000fe20000000800 */
[----:B------:R-:W-:Y:S01]  /*0070*/  ULDC.64 UR6, c[0x0][0x210] ;  /* 0x0000840000067ab9 */ /* 0x000fe20000000a00 */
[----:B--2---:R-:W-:Y:S01]  /*0080*/  VIADD R0, R3, 0xff ;  /* 0x000000ff03007836 */ /* 0x004fe20000000000 */
[----:B------:R-:W-:Y:S02]  /*0090*/  IABS R16, R3 ;  /* 0x0000000300107213 */ /* 0x000fe40000000000 */
[----:B------:R-:W-:-:S02]  /*00a0*/  IABS R17, R2 ;  /* 0x0000000200117213 */ /* 0x000fc40000000000 */
[----:B------:R-:W-:-:S04]  /*00b0*/  SHF.R.S32.HI R5, RZ, 0x1f, R0 ;  /* 0x0000001fff057819 */ /* 0x000fc80000011400 */
[----:B------:R-:W-:Y:S02]  /*00c0*/  LEA.HI R5, R5, R0, RZ, 0x8 ;  /* 0x0000000005057211 */ /* 0x000fe400078f40ff */
[----:B---3--:R-:W-:Y:S02]  /*00d0*/  IABS R10, R4 ;  /* 0x00000004000a7213 */ /* 0x008fe40000000000 */
[----:B------:R-:W-:-:S05]  /*00e0*/  SHF.R.S32.HI R5, RZ, 0x8, R5 ;  /* 0x00000008ff057819 */ /* 0x000fca0000011405 */
[----:B------:R-:W-:-:S05]  /*00f0*/  IMAD.SHL.U32 R9, R5, 0x8, RZ ;  /* 0x0000000805097824 */ /* 0x000fca00078e00ff */
[-C--:B------:R-:W-:Y:S02]  /*0100*/  IABS R5, R9.reuse ;  /* 0x0000000900057213 */ /* 0x080fe40000000000 */
[----:B------:R-:W-:Y:S02]  /*0110*/  IABS R12, R9 ;  /* 0x00000009000c7213 */ /* 0x000fe40000000000 */
[----:B------:R-:W2:Y:S08]  /*0120*/  I2F.RP R0, R5 ;  /* 0x0000000500007306 */ /* 0x000eb00000209400 */
[----:B--2---:R-:W2:Y:S02]  /*0130*/  MUFU.RCP R0, R0 ;  /* 0x0000000000007308 */ /* 0x004ea40000001000 */
[----:B--2---:R-:W-:-:S02]  /*0140*/  VIADD R6, R0, 0xffffffe ;  /* 0x0ffffffe00067836 */ /* 0x004fc40000000000 */
[----:B------:R-:W-:-:S04]  /*0150*/  IMAD.MOV R0, RZ, RZ, -R12 ;  /* 0x000000ffff007224 */ /* 0x000fc800078e0a0c */
[----:B------:R2:W3:Y:S02]  /*0160*/  F2I.FTZ.U32.TRUNC.NTZ R7, R6 ;  /* 0x0000000600077305 */ /* 0x0004e4000021f000 */
[----:B--2---:R-:W-:Y:S02]  /*0170*/  IMAD.MOV.U32 R6, RZ, RZ, RZ ;  /* 0x000000ffff067224 */ /* 0x004fe400078e00ff */
[----:B---3--:R-:W-:-:S04]  /*0180*/  IMAD.MOV R8, RZ, RZ, -R7 ;  /* 0x000000ffff087224 */ /* 0x008fc800078e0a07 */
[----:B------:R-:W-:Y:S02]  /*0190*/  IMAD R11, R8, R5, RZ ;  /* 0x00000005080b7224 */ /* 0x000fe400078e02ff */
[----:B------:R-:W-:Y:S02]  /*01a0*/  IMAD.MOV.U32 R8, RZ, RZ, R10 ;  /* 0x000000ffff087224 */ /* 0x000fe400078e000a */
[----:B------:R-:W-:Y:S01]  /*01b0*/  IMAD.HI.U32 R7, R7, R11, R6 ;  /* 0x0000000b07077227 */ /* 0x000fe200078e0006 */
[----:B------:R-:W2:Y:S05]  /*01c0*/  I2F.RP R10, R16 ;  /* 0x00000010000a7306 */ /* 0x000eaa0000209400 */
[----:B------:R-:W-:-:S04]  /*01d0*/  IMAD.HI.U32 R7, R7, R8, RZ ;  /* 0x0000000807077227 */ /* 0x000fc800078e00ff */
[----:B------:R-:W-:-:S05]  /*01e0*/  IMAD R0, R7, R0, R8 ;  /* 0x0000000007007224 */ /* 0x000fca00078e0208 */
[----:B------:R-:W-:Y:S01]  /*01f0*/  ISETP.GT.U32.AND P1, PT, R5, R0, PT ;  /* 0x000000000500720c */ /* 0x000fe20003f24070 */
[----:B--2---:R-:W-:-:S12]  /*0200*/  MUFU.RCP R10, R10 ;  /* 0x0000000a000a7308 */ /* 0x004fd80000001000 */
[----:B------:R-:W-:Y:S02]  /*0210*/  @!P1 IMAD.IADD R0, R0, 0x1, -R5 ;  /* 0x0000000100009824 */ /* 0x000fe400078e0a05 */
[----:B------:R-:W-:Y:S01]  /*0220*/  @!P1 VIADD R7, R7, 0x1 ;  /* 0x0000000107079836 */ /* 0x000fe20000000000 */
[----:B------:R-:W-:Y:S02]  /*0230*/  ISETP.NE.AND P1, PT, R9, RZ, PT ;  /* 0x000000ff0900720c */ /* 0x000fe40003f25270 */
[----:B------:R-:W-:Y:S02]  /*0240*/  ISETP.GE.U32.AND P0, PT, R0, R5, PT ;  /* 0x000000050000720c */ /* 0x000fe40003f06070 */
[----:B------:R-:W-:-:S04]  /*0250*/  LOP3.LUT R0, R4, R9, RZ, 0x3c, !PT ;  /* 0x0000000904007212 */ /* 0x000fc800078e3cff */
[----:B------:R-:W-:Y:S01]  /*0260*/  ISETP.GE.AND P2, PT, R0, RZ, PT ;  /* 0x000000ff0000720c */ /* 0x000fe20003f46270 */
[----:B------:R-:W-:-:S05]  /*0270*/  VIADD R0, R2, 0x7f ;  /* 0x0000007f02007836 */ /* 0x000fca0000000000 */
[----:B------:R-:W-:Y:S01]  /*0280*/  SHF.R.S32.HI R5, RZ, 0x1f, R0 ;  /* 0x0000001fff057819 */ /* 0x000fe20000011400 */
[----:B------:R-:W-:-:S03]  /*0290*/  @P0 VIADD R7, R7, 0x1 ;  /* 0x0000000107070836 */ /* 0x000fc60000000000 */
[----:B------:R-:W-:Y:S01]  /*02a0*/  LEA.HI R5, R5, R0, RZ, 0x7 ;  /* 0x0000000005057211 */ /* 0x000fe200078f38ff */
[----:B------:R-:W-:-:S04]  /*02b0*/  IMAD.MOV.U32 R6, RZ, RZ, R7 ;  /* 0x000000ffff067224 */ /* 0x000fc800078e0007 */
[----:B------:R-:W-:Y:S01]  /*02c0*/  @!P2 IMAD.MOV R6, RZ, RZ, -R6 ;  /* 0x000000ffff06a224 */ /* 0x000fe200078e0a06 */
[----:B------:R-:W-:-:S05]  /*02d0*/  @!P1 LOP3.LUT R6, RZ, R9, RZ, 0x33, !PT ;  /* 0x00000009ff069212 */ /* 0x000fca00078e33ff */
[----:B------:R-:W-:Y:S02]  /*02e0*/  IMAD.SHL.U32 R14, R6, 0x8, RZ ;  /* 0x00000008060e7824 */ /* 0x000fe400078e00ff */
[----:B------:R-:W-:-:S03]  /*02f0*/  IMAD.MOV R6, RZ, RZ, -R6 ;  /* 0x000000ffff067224 */ /* 0x000fc600078e0a06 */
[----:B------:R-:W-:Y:S01]  /*0300*/  LEA.HI.SX32 R5, R5, -R14, 0x19 ;  /* 0x8000000e05057211 */ /* 0x000fe200078fcaff */
[----:B------:R-:W-:Y:S02]  /*0310*/  IMAD R18, R9, R6, R4 ;  /* 0x0000000609127224 */ /* 0x000fe400078e0204 */
[----:B------:R-:W-:Y:S01]  /*0320*/  IMAD.MOV.U32 R6, RZ, RZ, RZ ;  /* 0x000000ffff067224 */ /* 0x000fe200078e00ff */
[----:B------:R-:W-:-:S04]  /*0330*/  VIMNMX R19, R5, 0x8, PT ;  /* 0x0000000805137848 */ /* 0x000fc80003fe0100 */
[----:B------:R-:W-:-:S04]  /*0340*/  IABS R11, R19 ;  /* 0x00000013000b7213 */ /* 0x000fc80000000000 */
[----:B------:R-:W2:Y:S08]  /*0350*/  I2F.RP R0, R11 ;  /* 0x0000000b00007306 */ /* 0x000eb00000209400 */
[----:B--2---:R-:W2:Y:S02]  /*0360*/  MUFU.RCP R0, R0 ;  /* 0x0000000000007308 */ /* 0x004ea40000001000 */
[----:B--2---:R-:W-:Y:S01]  /*0370*/  VIADD R7, R0, 0xffffffe ;  /* 0x0ffffffe00077836 */ /* 0x004fe20000000000 */
[----:B------:R-:W-:-:S05]  /*0380*/  IABS R0, R19 ;  /* 0x0000001300007213 */ /* 0x000fca0000000000 */
[----:B------:R-:W2:Y:S01]  /*0390*/  F2I.FTZ.U32.TRUNC.NTZ R7, R7 ;  /* 0x0000000700077305 */ /* 0x000ea2000021f000 */
[----:B------:R-:W-:Y:S02]  /*03a0*/  IMAD.MOV R0, RZ, RZ, -R0 ;  /* 0x000000ffff007224 */ /* 0x000fe400078e0a00 */
[----:B--2---:R-:W-:-:S04]  /*03b0*/  IMAD.MOV R8, RZ, RZ, -R7 ;  /* 0x000000ffff087224 */ /* 0x004fc800078e0a07 */
[----:B------:R-:W-:Y:S01]  /*03c0*/  IMAD R5, R8, R11, RZ ;  /* 0x0000000b08057224 */ /* 0x000fe200078e02ff */
[----:B------:R-:W-:-:S03]  /*03d0*/  IABS R8, R18 ;  /* 0x0000001200087213 */ /* 0x000fc60000000000 */
[----:B------:R-:W-:Y:S02]  /*03e0*/  IMAD.HI.U32 R6, R7, R5, R6 ;  /* 0x0000000507067227 */ /* 0x000fe400078e0006 */
[----:B------:R-:W2:Y:S02]  /*03f0*/  I2F.RP R7, R17 ;  /* 0x0000001100077306 */ /* 0x000ea40000209400 */
[----:B------:R-:W-:Y:S02]  /*0400*/  IMAD.MOV.U32 R5, RZ, RZ, R8 ;  /* 0x000000ffff057224 */ /* 0x000fe400078e0008 */
[----:B------:R-:W-:Y:S02]  /*0410*/  VIADD R8, R10, 0xffffffe ;  /* 0x0ffffffe0a087836 */ /* 0x000fe40000000000 */
[----:B------:R-:W-:Y:S02]  /*0420*/  IMAD.HI.U32 R6, R6, R5, RZ ;  /* 0x0000000506067227 */ /* 0x000fe400078e00ff */
[----:B------:R3:W4:Y:S02]  /*0430*/  F2I.FTZ.U32.TRUNC.NTZ R9, R8 ;  /* 0x0000000800097305 */ /* 0x000724000021f000 */
[----:B------:R-:W-:-:S02]  /*0440*/  IMAD R0, R6, R0, R5 ;  /* 0x0000000006007224 */ /* 0x000fc400078e0205 */
[----:B------:R-:W5:Y:S03]  /*0450*/  S2R R5, SR_TID.X ;  /* 0x0000000000057919 */ /* 0x000f660000002100 */
[----:B------:R-:W-:Y:S01]  /*0460*/  ISETP.GT.U32.AND P1, PT, R11, R0, PT ;  /* 0x000000000b00720c */ /* 0x000fe20003f24070 */
[----:B--2---:R-:W2:Y:S01]  /*0470*/  MUFU.RCP R7, R7 ;  /* 0x0000000700077308 */ /* 0x004ea20000001000 */
[----:B---3--:R-:W-:Y:S02]  /*0480*/  IMAD.MOV.U32 R8, RZ, RZ, RZ ;  /* 0x000000ffff087224 */ /* 0x008fe400078e00ff */
[----:B----4-:R-:W-:-:S04]  /*0490*/  IMAD.MOV R13, RZ, RZ, -R9 ;  /* 0x000000ffff0d7224 */ /* 0x010fc800078e0a09 */
[----:B------:R-:W-:-:S05]  /*04a0*/  IMAD R13, R13, R16, RZ ;  /* 0x000000100d0d7224 */ /* 0x000fca00078e02ff */
[----:B------:R-:W-:Y:S02]  /*04b0*/  @!P1 IMAD.IADD R0, R0, 0x1, -R11 ;  /* 0x0000000100009824 */ /* 0x000fe400078e0a0b */
[----:B------:R-:W-:Y:S01]  /*04c0*/  @!P1 VIADD R6, R6, 0x1 ;  /* 0x0000000106069836 */ /* 0x000fe20000000000 */
[----:B------:R-:W-:Y:S01]  /*04d0*/  ISETP.NE.AND P1, PT, R19, RZ, PT ;  /* 0x000000ff1300720c */ /* 0x000fe20003f25270 */
[----:B------:R-:W-:Y:S01]  /*04e0*/  IMAD.HI.U32 R8, R9, R13, R8 ;  /* 0x0000000d09087227 */ /* 0x000fe200078e0008 */
[----:B------:R-:W-:Y:S02]  /*04f0*/  ISETP.GE.U32.AND P0, PT, R0, R11, PT ;  /* 0x0000000b0000720c */ /* 0x000fe40003f06070 */
[----:B------:R-:W-:-:S04]  /*0500*/  LOP3.LUT R0, R18, R19, RZ, 0x3c, !PT ;  /* 0x0000001312007212 */ /* 0x000fc800078e3cff */
[----:B------:R-:W-:Y:S01]  /*0510*/  ISETP.GE.AND P2, PT, R0, RZ, PT ;  /* 0x000000ff0000720c */ /* 0x000fe20003f46270 */
[----:B--2---:R-:W-:Y:S01]  /*0520*/  VIADD R0, R7, 0xffffffe ;  /* 0x0ffffffe07007836 */ /* 0x004fe20000000000 */
[----:B-1---5:R-:W-:-:S03]  /*0530*/  SHF.R.U32.HI R12, RZ, 0x2, R5 ;  /* 0x00000002ff0c7819 */ /* 0x022fc60000011605 */
[----:B------:R2:W3:Y:S01]  /*0540*/  F2I.FTZ.U32.TRUNC.NTZ R7, R0 ;  /* 0x0000000000077305 */ /* 0x0004e2000021f000 */
[----:B------:R-:W-:Y:S01]  /*0550*/  LOP3.LUT R175, R5, 0x1f, RZ, 0xc0, !PT ;  /* 0x0000001f05af7812 */ /* 0x000fe200078ec0ff */
[----:B------:R-:W-:Y:S01]  /*0560*/  @P0 VIADD R6, R6, 0x1 ;  /* 0x0000000106060836 */ /* 0x000fe20000000000 */
[----:B------:R-:W-:-:S03]  /*0570*/  SGXT.U32 R12, R12, 0x6 ;  /* 0x000000060c0c781a */ /* 0x000fc60000000000 */
[----:B------:R-:W-:-:S04]  /*0580*/  IMAD.MOV.U32 R27, RZ, RZ, R6 ;  /* 0x000000ffff1b7224 */ /* 0x000fc800078e0006 */
[----:B------:R-:W-:Y:S01]  /*0590*/  @!P2 IMAD.MOV R27, RZ, RZ, -R27 ;  /* 0x000000ffff1ba224 */ /* 0x000fe200078e0a1b */
[----:B------:R-:W-:-:S04]  /*05a0*/  @!P1 LOP3.LUT R27, RZ, R19, RZ, 0x33, !PT ;  /* 0x00000013ff1b9212 */ /* 0x000fc800078e33ff */
[--C-:B------:R-:W-:Y:S01]  /*05b0*/  PRMT R11, R12, 0x6540, R27.reuse ;  /* 0x000065400c0b7816 */ /* 0x100fe2000000001b */
[----:B--2---:R-:W-:Y:S02]  /*05c0*/  IMAD.MOV R0, RZ, RZ, -R27 ;  /* 0x000000ffff007224 */ /* 0x004fe400078e0a1b */
[----:B---3--:R-:W-:Y:S01]  /*05d0*/  IMAD.MOV R10, RZ, RZ, -R7 ;  /* 0x000000ffff0a7224 */ /* 0x008fe200078e0a07 */
[----:B------:R-:W-:Y:S01]  /*05e0*/  IABS R15, R11 ;  /* 0x0000000b000f7213 */ /* 0x000fe20000000000 */
[----:B------:R-:W-:Y:S01]  /*05f0*/  IMAD R0, R19, R0, R18 ;  /* 0x0000000013007224 */ /* 0x000fe200078e0212 */
[C---:B------:R-:W-:Y:S01]  /*0600*/  LOP3.LUT R24, R11.reuse, 0x80, RZ, 0xfc, !PT ;  /* 0x000000800b187812 */ /* 0x040fe200078efcff */
[----:B------:R-:W-:Y:S01]  /*0610*/  IMAD R13, R10, R17, RZ ;  /* 0x000000110a0d7224 */ /* 0x000fe200078e02ff */
[----:B------:R-:W-:Y:S01]  /*0620*/  LOP3.LUT R26, R11, 0xc0, RZ, 0xfc, !PT ;  /* 0x000000c00b1a7812 */ /* 0x000fe200078efcff */
[----:B------:R-:W-:Y:S01]  /*0630*/  IMAD.IADD R0, R14, 0x1, R0 ;  /* 0x000000010e007824 */ /* 0x000fe200078e0200 */
[----:B------:R-:W-:Y:S01]  /*0640*/  IABS R21, R24 ;  /* 0x0000001800157213 */ /* 0x000fe20000000000 */
[----:B------:R-:W-:Y:S01]  /*0650*/  IMAD.HI.U32 R6, R8, R15, RZ ;  /* 0x0000000f08067227 */ /* 0x000fe200078e00ff */
[----:B------:R-:W-:-:S03]  /*0660*/  IABS R23, R26 ;  /* 0x0000001a00177213 */ /* 0x000fc60000000000 */
[----:B------:R-:W-:Y:S02]  /*0670*/  IMAD.SHL.U32 R173, R0, 0x80, RZ ;  /* 0x0000008000ad7824 */ /* 0x000fe400078e00ff */
[----:B------:R-:W-:Y:S02]  /*0680*/  IMAD.MOV R10, RZ, RZ, -R6 ;  /* 0x000000ffff0a7224 */ /* 0x000fe400078e0a06 */
[----:B------:R-:W-:Y:S01]  /*0690*/  IMAD.MOV.U32 R6, RZ, RZ, RZ ;  /* 0x000000ffff067224 */ /* 0x000fe200078e00ff */
[----:B------:R-:W-:Y:S01]  /*06a0*/  LOP3.LUT R20, R173, R12, RZ, 0xfc, !PT ;  /* 0x0000000cad147212 */ /* 0x000fe200078efcff */
[----:B------:R-:W-:Y:S01]  /*06b0*/  IMAD.SHL.U32 R9, R27, 0x100, RZ ;  /* 0x000001001b097824 */ /* 0x000fe200078e00ff */
[----:B------:R-:W-:Y:S01]  /*06c0*/  LOP3.LUT R22, R173, 0x40, R12, 0xfe, !PT ;  /* 0x00000040ad167812 */ /* 0x000fe200078efe0c */
[----:B------:R-:W-:Y:S01]  /*06d0*/  IMAD.HI.U32 R6, R7, R13, R6 ;  /* 0x0000000d07067227 */ /* 0x000fe200078e0006 */
[----:B------:R-:W-:Y:S02]  /*06e0*/  IABS R13, R20 ;  /* 0x00000014000d7213 */ /* 0x000fe40000000000 */
[----:B------:R-:W-:Y:S01]  /*06f0*/  LOP3.LUT R18, R9, 0x40, R12, 0xfe, !PT ;  /* 0x0000004009127812 */ /* 0x000fe200078efe0c */
[----:B------:R-:W-:Y:S01]  /*0700*/  IMAD R7, R16, R10, R15 ;  /* 0x0000000a10077224 */ /* 0x000fe200078e020f */
[----:B------:R-:W-:Y:S01]  /*0710*/  IABS R14, R22 ;  /* 0x00000016000e7213 */ /* 0x000fe20000000000 */
[----:B------:R-:W-:Y:S01]  /*0720*/  IMAD.HI.U32 R0, R6, R13, RZ ;  /* 0x0000000d06007227 */ /* 0x000fe200078e00ff */
[----:B------:R-:W-:-:S02]  /*0730*/  IABS R19, R18 ;  /* 0x0000001200137213 */ /* 0x000fc40000000000 */
[----:B------:R-:W-:Y:S01]  /*0740*/  ISETP.GT.U32.AND P3, PT, R16, R7, PT ;  /* 0x000000071000720c */ /* 0x000fe20003f64070 */
[----:B------:R-:W-:-:S04]  /*0750*/  IMAD.HI.U32 R6, R6, R14, RZ ;  /* 0x0000000e06067227 */ /* 0x000fc800078e00ff */
[----:B------:R-:W-:Y:S02]  /*0760*/  IMAD.MOV R0, RZ, RZ, -R0 ;  /* 0x000000ffff007224 */ /* 0x000fe400078e0a00 */
[----:B------:R-:W-:-:S04]  /*0770*/  IMAD.HI.U32 R9, R8, R19, RZ ;  /* 0x0000001308097227 */ /* 0x000fc800078e00ff */
[----:B------:R-:W-:Y:S02]  /*0780*/  IMAD.MOV R15, RZ, RZ, -R6 ;  /* 0x000000ffff0f7224 */ /* 0x000fe400078e0a06 */
[----:B------:R-:W-:Y:S02]  /*0790*/  IMAD R0, R17, R0, R13 ;  /* 0x0000000011007224 */ /* 0x000fe400078e020d */
[----:B------:R-:W-:-:S03]  /*07a0*/  IMAD.HI.U32 R10, R8, R21, RZ ;  /* 0x00000015080a7227 */ /* 0x000fc600078e00ff */
[----:B------:R-:W-:Y:S01]  /*07b0*/  ISETP.GT.U32.AND P0, PT, R17, R0, PT ;  /* 0x000000001100720c */ /* 0x000fe20003f04070 */
[----:B------:R-:W-:Y:S02]  /*07c0*/  IMAD.MOV R9, RZ, RZ, -R9 ;  /* 0x000000ffff097224 */ /* 0x000fe400078e0a09 */
[----:B------:R-:W-:-:S04]  /*07d0*/  IMAD.HI.U32 R6, R8, R23, RZ ;  /* 0x0000001708067227 */ /* 0x000fc800078e00ff */
[C---:B------:R-:W-:Y:S01]  /*07e0*/  IMAD R8, R17.reuse, R15, R14 ;  /* 0x0000000f11087224 */ /* 0x040fe200078e020e */
[----:B------:R-:W-:Y:S01]  /*07f0*/  LOP3.LUT R14, RZ, R3, RZ, 0x33, !PT ;  /* 0x00000003ff0e7212 */ /* 0x000fe200078e33ff */
[----:B------:R-:W-:Y:S02]  /*0800*/  IMAD.MOV R10, RZ, RZ, -R10 ;  /* 0x000000ffff0a7224 */ /* 0x000fe400078e0a0a */
[C---:B------:R-:W-:Y:S01]  /*0810*/  IMAD R9, R16.reuse, R9, R19 ;  /* 0x0000000910097224 */ /* 0x040fe200078e0213 */
[----:B------:R-:W-:Y:S01]  /*0820*/  ISETP.GT.U32.AND P1, PT, R17, R8, PT ;  /* 0x000000081100720c */ /* 0x000fe20003f24070 */
[C---:B------:R-:W-:Y:S02]  /*0830*/  IMAD R13, R16.reuse, R10, R21 ;  /* 0x0000000a100d7224 */ /* 0x040fe400078e0215 */
[----:B------:R-:W-:Y:S01]  /*0840*/  IMAD.MOV R6, RZ, RZ, -R6 ;  /* 0x000000ffff067224 */ /* 0x000fe200078e0a06 */
[----:B------:R-:W-:Y:S01]  /*0850*/  ISETP.GT.U32.AND P4, PT, R16, R9, PT ;  /* 0x000000091000720c */ /* 0x000fe20003f84070 */
[----:B------:R-:W-:Y:S01]  /*0860*/  @!P0 IMAD.IADD R0, R0, 0x1, -R17 ;  /* 0x0000000100008824 */ /* 0x000fe200078e0a11 */
[C---:B------:R-:W-:Y:S01]  /*0870*/  ISETP.GT.U32.AND P5, PT, R16.reuse, R13, PT ;  /* 0x0000000d1000720c */ /* 0x040fe20003fa4070 */
[----:B------:R-:W-:-:S02]  /*0880*/  IMAD R15, R16, R6, R23 ;  /* 0x00000006100f7224 */ /* 0x000fc400078e0217 */
[--C-:B------:R-:W-:Y:S02]  /*0890*/  @!P3 IMAD.IADD R7, R7, 0x1, -R16.reuse ;  /* 0x000000010707b824 */ /* 0x100fe400078e0a10 */
[----:B------:R-:W-:Y:S01]  /*08a0*/  IMAD.SHL.U32 R10, R5, 0x8, RZ ;  /* 0x00000008050a7824 */ /* 0x000fe200078e00ff */
[----:B------:R-:W-:Y:S01]  /*08b0*/  ISETP.GT.U32.AND P2, PT, R16, R15, PT ;  /* 0x0000000f1000720c */ /* 0x000fe20003f44070 */
[----:B------:R-:W-:Y:S01]  /*08c0*/  @!P1 IMAD.IADD R8, R8, 0x1, -R17 ;  /* 0x0000000108089824 */ /* 0x000fe200078e0a11 */
[----:B------:R-:W-:Y:S02]  /*08d0*/  ISETP.GT.U32.AND P1, PT, R17, R0, PT ;  /* 0x000000001100720c */ /* 0x000fe40003f24070 */
[----:B------:R-:W-:Y:S01]  /*08e0*/  ISETP.GT.U32.AND P3, PT, R16, R7, PT ;  /* 0x000000071000720c */ /* 0x000fe20003f64070 */
[--C-:B------:R-:W-:Y:S01]  /*08f0*/  @!P4 IMAD.IADD R9, R9, 0x1, -R16.reuse ;  /* 0x000000010909c824 */ /* 0x100fe200078e0a10 */
[----:B------:R-:W-:Y:S01]  /*0900*/  ISETP.GT.U32.AND P0, PT, R17, R8, PT ;  /* 0x000000081100720c */ /* 0x000fe20003f04070 */
[----:B------:R-:W-:Y:S01]  /*0910*/  @!P5 IMAD.IADD R13, R13, 0x1, -R16 ;  /* 0x000000010d0dd824 */ /* 0x000fe200078e0a10 */
[----:B------:R-:W-:-:S02]  /*0920*/  ISETP.GE.AND P4, PT, R18, RZ, PT ;  /* 0x000000ff1200720c */ /* 0x000fc40003f86270 */
[C---:B------:R-:W-:Y:S02]  /*0930*/  ISETP.GT.U32.AND P6, PT, R16.reuse, R9, PT ;  /* 0x000000091000720c */ /* 0x040fe40003fc4070 */
[----:B------:R-:W-:Y:S01]  /*0940*/  ISETP.GT.U32.AND P5, PT, R16, R13, PT ;  /* 0x0000000d1000720c */ /* 0x000fe20003fa4070 */
[--C-:B------:R-:W-:Y:S01]  /*0950*/  @!P2 IMAD.IADD R15, R15, 0x1, -R16.reuse ;  /* 0x000000010f0fa824 */ /* 0x100fe200078e0a10 */
[----:B------:R-:W-:Y:S01]  /*0960*/  LOP3.LUT R6, R10, 0xf8, RZ, 0xc0, !PT ;  /* 0x000000f80a067812 */ /* 0x000fe200078ec0ff */
[--C-:B------:R-:W-:Y:S01]  /*0970*/  @!P1 IMAD.IADD R0, R0, 0x1, -R17.reuse ;  /* 0x0000000100009824 */ /* 0x100fe200078e0a11 */
[----:B------:R-:W-:Y:S01]  /*0980*/  ISETP.GE.AND P1, PT, R11, RZ, PT ;  /* 0x000000ff0b00720c */ /* 0x000fe20003f26270 */
[----:B------:R-:W-:Y:S01]  /*0990*/  @!P3 IMAD.IADD R7, R7, 0x1, -R16 ;  /* 0x000000010707b824 */ /* 0x000fe200078e0a10 */
[----:B------:R-:W-:Y:S01]  /*09a0*/  ISETP.GT.U32.AND P2, PT, R16, R15, PT ;  /* 0x0000000f1000720c */ /* 0x000fe20003f44070 */
[----:B------:R-:W-:Y:S01]  /*09b0*/  @!P0 IMAD.IADD R8, R8, 0x1, -R17 ;  /* 0x0000000108088824 */ /* 0x000fe200078e0a11 */
[----:B------:R-:W-:-:S02]  /*09c0*/  ISETP.GE.AND P0, PT, R24, RZ, PT ;  /* 0x000000ff1800720c */ /* 0x000fc40003f06270 */
[----:B------:R-:W-:Y:S01]  /*09d0*/  ISETP.GE.AND P3, PT, R22, RZ, PT ;  /* 0x000000ff1600720c */ /* 0x000fe20003f66270 */
[--C-:B------:R-:W-:Y:S01]  /*09e0*/  @!P6 IMAD.IADD R9, R9, 0x1, -R16.reuse ;  /* 0x000000010909e824 */ /* 0x100fe200078e0a10 */
[----:B------:R-:W-:Y:S01]  /*09f0*/  ISETP.GE.AND P6, PT, R26, RZ, PT ;  /* 0x000000ff1a00720c */ /* 0x000fe20003fc6270 */
[--C-:B------:R-:W-:Y:S01]  /*0a00*/  @!P5 IMAD.IADD R13, R13, 0x1, -R16.reuse ;  /* 0x000000010d0dd824 */ /* 0x100fe200078e0a10 */
[----:B------:R-:W-:Y:S01]  /*0a10*/  ISETP.GE.AND P5, PT, R20, RZ, PT ;  /* 0x000000ff1400720c */ /* 0x000fe20003fa6270 */
[----:B------:R-:W-:Y:S01]  /*0a20*/  IMAD.MOV.U32 R11, RZ, RZ, R9 ;  /* 0x000000ffff0b7224 */ /* 0x000fe200078e0009 */
[----:B------:R-:W-:Y:S01]  /*0a30*/  PRMT R6, R6, 0x6540, R27 ;  /* 0x0000654006067816 */ /* 0x000fe2000000001b */
[----:B------:R-:W-:Y:S01]  /*0a40*/  IMAD.MOV.U32 R9, RZ, RZ, R7 ;  /* 0x000000ffff097224 */ /* 0x000fe200078e0007 */
[----:B------:R-:W-:Y:S01]  /*0a50*/  LOP3.LUT R7, RZ, R2, RZ, 0x33, !PT ;  /* 0x00000002ff077212 */ /* 0x000fe200078e33ff */
[----:B------:R-:W-:Y:S02]  /*0a60*/  IMAD.SHL.U32 R27, R5, 0x10, RZ ;  /* 0x00000010051b7824 */ /* 0x000fe400078e00ff */
[----:B------:R-:W-:Y:S01]  /*0a70*/  @!P4 IMAD.MOV R11, RZ, RZ, -R11 ;  /* 0x000000ffff0bc224 */ /* 0x000fe200078e0a0b */
[----:B------:R-:W-:Y:S01]  /*0a80*/  ISETP.NE.AND P4, PT, R3, RZ, PT ;  /* 0x000000ff0300720c */ /* 0x000fe20003f85270 */
[----:B------:R-:W-:Y:S01]  /*0a90*/  @!P1 IMAD.MOV R9, RZ, RZ, -R9 ;  /* 0x000000ffff099224 */ /* 0x000fe200078e0a09 */
[----:B------:R-:W-:Y:S01]  /*0aa0*/  LOP3.LUT R185, R27, 0x30, RZ, 0xc0, !PT ;  /* 0x000000301bb97812 */ /* 0x000fe200078ec0ff */
[----:B------:R-:W-:Y:S01]  /*0ab0*/  @!P2 IMAD.IADD R15, R15, 0x1, -R16 ;  /* 0x000000010f0fa824 */ /* 0x000fe200078e0a10 */
[----:B------:R-:W-:Y:S01]  /*0ac0*/  ISETP.NE.AND P2, PT, R2, RZ, PT ;  /* 0x000000ff0200720c */ /* 0x000fe20003f45270 */
[----:B------:R-:W-:Y:S01]  /*0ad0*/  @!P0 IMAD.MOV R13, RZ, RZ, -R13 ;  /* 0x000000ffff0d8224 */ /* 0x000fe200078e0a0d */
[C---:B------:R-:W-:Y:S01]  /*0ae0*/  SEL R18, R14.reuse, R9, !P4 ;  /* 0x000000090e127207 */ /* 0x040fe20006000000 */
[----:B------:R-:W-:Y:S01]  /*0af0*/  @!P5 IMAD.MOV R0, RZ, RZ, -R0 ;  /* 0x000000ffff00d224 */ /* 0x000fe200078e0a00 */
[C---:B------:R-:W-:Y:S01]  /*0b00*/  SEL R20, R14.reuse, R11, !P4 ;  /* 0x0000000b0e147207 */ /* 0x040fe20006000000 */
[----:B------:R-:W-:Y:S01]  /*0b10*/  @!P3 IMAD.MOV R8, RZ, RZ, -R8 ;  /* 0x000000ffff08b224 */ /* 0x000fe200078e0a08 */
[----:B------:R-:W-:Y:S01]  /*0b20*/  SEL R22, R14, R13, !P4 ;  /* 0x0000000d0e167207 */ /* 0x000fe20006000000 */
[----:B------:R-:W-:Y:S01]  /*0b30*/  @!P6 IMAD.MOV R15, RZ, RZ, -R15 ;  /* 0x000000ffff0fe224 */ /* 0x000fe200078e0a0f */
[C---:B------:R-:W-:Y:S01]  /*0b40*/  SEL R0, R7.reuse, R0, !P2 ;  /* 0x0000000007007207 */ /* 0x040fe20005000000 */
[--C-:B------:R-:W-:Y:S01]  /*0b50*/  IMAD R18, R18, UR5, R185.reuse ;  /* 0x0000000512127c24 */ /* 0x100fe2000f8e02b9 */
[----:B------:R-:W-:Y:S01]  /*0b60*/  SEL R16, R7, R8, !P2 ;  /* 0x0000000807107207 */ /* 0x000fe20005000000 */
[--C-:B------:R-:W-:Y:S01]  /*0b70*/  IMAD R20, R20, UR5, R185.reuse ;  /* 0x0000000514147c24 */ /* 0x100fe2000f8e02b9 */
[----:B------:R-:W-:Y:S01]  /*0b80*/  SEL R14, R14, R15, !P4 ;  /* 0x0000000f0e0e7207 */ /* 0x000fe20006000000 */
[--C-:B------:R-:W-:Y:S01]  /*0b90*/  IMAD R22, R22, UR5, R185.reuse ;  /* 0x0000000516167c24 */ /* 0x100fe2000f8e02b9 */
[----:B------:R-:W-:Y:S01]  /*0ba0*/  SHF.R.S32.HI R7, RZ, 0x1f, R18 ;  /* 0x0000001fff077819 */ /* 0x000fe20000011412 */
[--C-:B------:R-:W-:Y:S01]  /*0bb0*/  IMAD R0, R0, UR4, R185.reuse ;  /* 0x0000000400007c24 */ /* 0x100fe2000f8e02b9 */
[----:B------:R-:W-:Y:S01]  /*0bc0*/  IADD3 R166, P0, R18, UR8, RZ ;  /* 0x0000000812a67c10 */ /* 0x000fe2000ff1e0ff */
[----:B------:R-:W-:Y:S01]  /*0bd0*/  IMAD R14, R14, UR5, R185 ;  /* 0x000000050e0e7c24 */ /* 0x000fe2000f8e02b9 */
[----:B------:R-:W-:Y:S01]  /*0be0*/  SHF.R.U32.HI R8, RZ, 0x5, R5 ;  /* 0x00000005ff087819 */ /* 0x000fe20000011605 */
[----:B------:R-:W-:Y:S01]  /*0bf0*/  IMAD R16, R16, UR4, R185 ;  /* 0x0000000410107c24 */ /* 0x000fe2000f8e02b9 */
[----:B------:R-:W-:-:S02]  /*0c00*/  IADD3.X R167, R7, UR9, RZ, P0, !PT ;  /* 0x0000000907a77c10 */ /* 0x000fc400087fe4ff */
[----:B------:R-:W-:Y:S02]  /*0c10*/  SHF.R.S32.HI R7, RZ, 0x1f, R20 ;  /* 0x0000001fff077819 */ /* 0x000fe40000011414 */
[----:B------:R-:W-:Y:S02]  /*0c20*/  IADD3 R170, P0, R20, UR8, RZ ;  /* 0x0000000814aa7c10 */ /* 0x000fe4000ff1e0ff */
[----:B------:R-:W-:Y:S02]  /*0c30*/  SHF.R.S32.HI R9, RZ, 0x1f, R22 ;  /* 0x0000001fff097819 */ /* 0x000fe40000011416 */
[----:B------:R-:W-:Y:S02]  /*0c40*/  IADD3 R178, P1, R22, UR8, RZ ;  /* 0x0000000816b27c10 */ /* 0x000fe4000ff3e0ff */
[----:B------:R-:W-:Y:S02]  /*0c50*/  SGXT.U32 R8, R8, 0x3 ;  /* 0x000000030808781a */ /* 0x000fe40000000000 */
[----:B------:R-:W-:-:S02]  /*0c60*/  IADD3.X R171, R7, UR9, RZ, P0, !PT ;  /* 0x0000000907ab7c10 */ /* 0x000fc400087fe4ff */
[----:B------:R-:W-:Y:S02]  /*0c70*/  SHF.R.S32.HI R11, RZ, 0x1f, R14 ;  /* 0x0000001fff0b7819 */ /* 0x000fe4000001140e */
[----:B------:R-:W-:Y:S02]  /*0c80*/  IADD3 R182, P2, R14, UR8, RZ ;  /* 0x000000080eb67c10 */ /* 0x000fe4000ff5e0ff */
[----:B------:R-:W-:Y:S02]  /*0c90*/  IADD3.X R179, R9, UR9, RZ, P1, !PT ;  /* 0x0000000909b37c10 */ /* 0x000fe40008ffe4ff */
[----:B------:R-:W-:Y:S02]  /*0ca0*/  SHF.R.S32.HI R7, RZ, 0x1f, R0 ;  /* 0x0000001fff077819 */ /* 0x000fe40000011400 */
[----:B------:R-:W-:Y:S02]  /*0cb0*/  IADD3 R176, P0, R0, UR6, RZ ;  /* 0x0000000600b07c10 */ /* 0x000fe4000ff1e0ff */
[----:B------:R-:W-:-:S02]  /*0cc0*/  SHF.R.S32.HI R0, RZ, 0x1f, R16 ;  /* 0x0000001fff007819 */ /* 0x000fc40000011410 */
[----:B------:R-:W-:Y:S02]  /*0cd0*/  IADD3 R180, P1, R16, UR6, RZ ;  /* 0x0000000610b47c10 */ /* 0x000fe4000ff3e0ff */
[----:B------:R-:W-:Y:S02]  /*0ce0*/  LOP3.LUT R173, R173, R8, RZ, 0xfc, !PT ;  /* 0x00000008adad7212 */ /* 0x000fe400078efcff */
[----:B------:R-:W-:Y:S02]  /*0cf0*/  IADD3.X R183, R11, UR9, RZ, P2, !PT ;  /* 0x000000090bb77c10 */ /* 0x000fe400097fe4ff */
[----:B------:R-:W-:Y:S02]  /*0d00*/  IADD3.X R177, R7, UR7, RZ, P0, !PT ;  /* 0x0000000707b17c10 */ /* 0x000fe400087fe4ff */
[----:B------:R-:W-:Y:S02]  /*0d10*/  IADD3.X R181, R0, UR7, RZ, P1, !PT ;  /* 0x0000000700b57c10 */ /* 0x000fe40008ffe4ff */
[----:B------:R-:W-:-:S02]  /*0d20*/  SHF.R.U32.HI R7, RZ, 0x5, R5 ;  /* 0x00000005ff077819 */ /* 0x000fc40000011605 */
[C---:B------:R-:W-:Y:S02]  /*0d30*/  LOP3.LUT R169, R173.reuse, 0x8, RZ, 0xfc, !PT ;  /* 0x00000008ada97812 */ /* 0x040fe400078efcff */
[C---:B------:R-:W-:Y:S02]  /*0d40*/  LOP3.LUT R161, R173.reuse, 0x10, RZ, 0xfc, !PT ;  /* 0x00000010ada17812 */ /* 0x040fe400078efcff */
[C---:B------:R-:W-:Y:S02]  /*0d50*/  LOP3.LUT R163, R173.reuse, 0x18, RZ, 0xfc, !PT ;  /* 0x00000018ada37812 */ /* 0x040fe400078efcff */
[C---:B------:R-:W-:Y:S02]  /*0d60*/  LOP3.LUT R165, R173.reuse, 0x20, RZ, 0xfc, !PT ;  /* 0x00000020ada57812 */ /* 0x040fe400078efcff */
[C---:B------:R-:W-:Y:S02]  /*0d70*/  LOP3.LUT R157, R173.reuse, 0x28, RZ, 0xfc, !PT ;  /* 0x00000028ad9d7812 */ /* 0x040fe400078efcff */
[----:B------:R-:W-:-:S02]  /*0d80*/  LOP3.LUT R155, R173, 0x30, RZ, 0xfc, !PT ;  /* 0x00000030ad9b7812 */ /* 0x000fc400078efcff */
        /* <DEDUP_REMOVED lines=8> */
[----:B------:R-:W-:Y:S02]  /*0e10*/  LOP3.LUT R9, R173, 0x78, RZ, 0xfc, !PT ;  /* 0x00000078ad097812 */ /* 0x000fe400078efcff */
[----:B------:R-:W-:Y:S01]  /*0e20*/  CS2R.32 R29, SR_CLOCKLO ;  /* 0x00000000001d7805 */ /* 0x000fe20000005000 */
[----:B------:R-:W2:Y:S01]  /*0e30*/  S2UR UR7, SR_CgaCtaId ;  /* 0x00000000000779c3 */ /* 0x000ea20000008800 */
[C---:B------:R-:W-:Y:S01]  /*0e40*/  LOP3.LUT P1, RZ, R5.reuse, 0x7f, RZ, 0xc0, !PT ;  /* 0x0000007f05ff7812 */ /* 0x040fe2000782c0ff */
[----:B------:R-:W-:Y:S01]  /*0e50*/  UMOV UR4, 0x400 ;  /* 0x0000040000047882 */ /* 0x000fe20000000000 */
[----:B------:R-:W-:Y:S01]  /*0e60*/  LOP3.LUT R0, R10, 0xfffffc00, RZ, 0xc0, !PT ;  /* 0xfffffc000a007812 */ /* 0x000fe200078ec0ff */
[----:B------:R-:W-:Y:S01]  /*0e70*/  IMAD.MOV.U32 R24, RZ, RZ, RZ ;  /* 0x000000ffff187224 */ /* 0x000fe200078e00ff */
[----:B------:R-:W-:Y:S01]  /*0e80*/  ULDC.64 UR20, c[0x0][0x208] ;  /* 0x0000820000147ab9 */ /* 0x000fe20000000a00 */
[----:B------:R-:W-:-:S08]  /*0e90*/  IMAD.SHL.U32 R10, R5, 0x2, RZ ;  /* 0x00000002050a7824 */ /* 0x000fd000078e00ff */
[----:B------:R-:W-:Y:S01]  /*0ea0*/  @!P1 IMAD.MOV.U32 R28, RZ, RZ, -0x80000000 ;  /* 0x80000000ff1c9424 */ /* 0x000fe200078e00ff */
[----:B--2---:R-:W-:-:S09]  /*0eb0*/  UPRMT UR7, UR7, 0x654, UR4 ;  /* 0x0000065407077896 */ /* 0x004fd20008000004 */
[----:B------:R1:W-:Y:S04]  /*0ec0*/  @!P1 STS.64 [R0+UR7], R24 ;  /* 0x0000001800009988 */ /* 0x0003e80008000a07 */
[----:B------:R1:W-:Y:S01]  /*0ed0*/  @!P1 STS.64 [R0+UR7+0x8], R28 ;  /* 0x0000081c00009988 */ /* 0x0003e20008000a07 */
[----:B------:R-:W-:-:S04]  /*0ee0*/  DEPBAR.LE SB1, 0x0 ;  /* 0x000090000000791a */ /* 0x000fc80000000000 */
[----:B------:R-:W-:Y:S01]  /*0ef0*/  CS2R.32 R159, SR_CLOCKLO ;  /* 0x00000000009f7805 */ /* 0x000fe20000005000 */
[----:B------:R-:W2:Y:S01]  /*0f00*/  LDC R20, c[0x0][0x230] ;  /* 0x00008c00ff147b82 */ /* 0x000ea20000000800 */
[----:B-1----:R-:W-:Y:S02]  /*0f10*/  CS2R R24, SRZ ;  /* 0x0000000000187805 */ /* 0x002fe4000001ff00 */
[----:B------:R-:W-:Y:S02]  /*0f20*/  CS2R R28, SRZ ;  /* 0x00000000001c7805 */ /* 0x000fe4000001ff00 */
[----:B------:R-:W-:Y:S02]  /*0f30*/  CS2R R30, SRZ ;  /* 0x00000000001e7805 */ /* 0x000fe4000001ff00 */
[----:B------:R-:W-:Y:S02]  /*0f40*/  CS2R R34, SRZ ;  /* 0x0000000000227805 */ /* 0x000fe4000001ff00 */
[----:B------:R-:W-:-:S02]  /*0f50*/  CS2R R38, SRZ ;  /* 0x0000000000267805 */ /* 0x000fc4000001ff00 */
[----:B------:R-:W-:Y:S02]  /*0f60*/  CS2R R40, SRZ ;  /* 0x0000000000287805 */ /* 0x000fe4000001ff00 */
[----:B------:R-:W-:Y:S02]  /*0f70*/  CS2R R42, SRZ ;  /* 0x00000000002a7805 */ /* 0x000fe4000001ff00 */
        /* <DEDUP_REMOVED lines=15> */
[----:B------:R-:W-:Y:S01]  /*1070*/  CS2R R74, SRZ ;  /* 0x00000000004a7805 */ /* 0x000fe2000001ff00 */
[C---:B--2---:R-:W-:Y:S01]  /*1080*/  VIADD R14, R20.reuse, 0x3f ;  /* 0x0000003f140e7836 */ /* 0x044fe20000000000 */
[----:B------:R-:W-:Y:S01]  /*1090*/  ISETP.GE.AND P2, PT, R185, R20, PT ;  /* 0x00000014b900720c */ /* 0x000fe20003f46270 */
[----:B------:R-:W-:Y:S01]  /*10a0*/  VIADD R18, R20, 0xffffffc0 ;  /* 0xffffffc014127836 */ /* 0x000fe20000000000 */
[----:B------:R-:W-:-:S02]  /*10b0*/  CS2R R76, SRZ ;  /* 0x00000000004c7805 */ /* 0x000fc4000001ff00 */
[----:B------:R-:W-:Y:S02]  /*10c0*/  CS2R R78, SRZ ;  /* 0x00000000004e7805 */ /* 0x000fe4000001ff00 */
[----:B------:R-:W-:Y:S02]  /*10d0*/  ISETP.GT.AND P0, PT, R14, 0x3f, PT ;  /* 0x0000003f0e00780c */ /* 0x000fe40003f04270 */
[----:B------:R-:W-:Y:S02]  /*10e0*/  CS2R R80, SRZ ;  /* 0x0000000000507805 */ /* 0x000fe4000001ff00 */
[----:B------:R-:W-:Y:S02]  /*10f0*/  ISETP.GE.AND P3, PT, R185, R18, PT ;  /* 0x00000012b900720c */ /* 0x000fe40003f66270 */
[----:B------:R-:W-:Y:S02]  /*1100*/  CS2R R82, SRZ ;  /* 0x0000000000527805 */ /* 0x000fe4000001ff00 */
[----:B------:R-:W-:-:S02]  /*1110*/  SEL R16, RZ, 0x10, !P0 ;  /* 0x00000010ff107807 */ /* 0x000fc40004000000 */
[----:B------:R-:W-:Y:S02]  /*1120*/  CS2R R84, SRZ ;  /* 0x0000000000547805 */ /* 0x000fe4000001ff00 */
[----:B------:R-:W-:Y:S02]  /*1130*/  ISETP.GT.AND P0, PT, R14, 0x7f, PT ;  /* 0x0000007f0e00780c */ /* 0x000fe40003f04270 */
[----:B------:R-:W-:Y:S02]  /*1140*/  CS2R R86, SRZ ;  /* 0x0000000000567805 */ /* 0x000fe4000001ff00 */
[----:B------:R-:W-:Y:S02]  /*1150*/  SEL R16, R16, RZ, !P2 ;  /* 0x000000ff10107207 */ /* 0x000fe40005000000 */
[----:B------:R-:W-:Y:S02]  /*1160*/  CS2R R88, SRZ ;  /* 0x0000000000587805 */ /* 0x000fe4000001ff00 */
[----:B------:R-:W-:-:S02]  /*1170*/  SEL R18, RZ, 0x10, P3 ;  /* 0x00000010ff127807 */ /* 0x000fc40001800000 */
[----:B------:R-:W-:Y:S02]  /*1180*/  CS2R R90, SRZ ;  /* 0x00000000005a7805 */ /* 0x000fe4000001ff00 */
[----:B------:R-:W-:Y:S02]  /*1190*/  ISETP.NE.U32.AND P2, PT, R16, RZ, PT ;  /* 0x000000ff1000720c */ /* 0x000fe40003f45070 */
[----:B------:R-:W-:Y:S02]  /*11a0*/  CS2R R92, SRZ ;  /* 0x00000000005c7805 */ /* 0x000fe4000001ff00 */
[----:B------:R-:W-:Y:S02]  /*11b0*/  LOP3.LUT R16, R10, 0x30, R27, 0x48, !PT ;  /* 0x000000300a107812 */ /* 0x000fe400078e481b */
[----:B------:R-:W-:Y:S02]  /*11c0*/  CS2R R94, SRZ ;  /* 0x00000000005e7805 */ /* 0x000fe4000001ff00 */
[----:B------:R-:W-:-:S02]  /*11d0*/  SEL R18, R18, RZ, P0 ;  /* 0x000000ff12127207 */ /* 0x000fc40000000000 */
[----:B------:R-:W-:Y:S02]  /*11e0*/  CS2R R96, SRZ ;  /* 0x0000000000607805 */ /* 0x000fe4000001ff00 */
[----:B------:R-:W-:Y:S01]  /*11f0*/  CS2R R98, SRZ ;  /* 0x0000000000627805 */ /* 0x000fe2000001ff00 */
[----:B------:R-:W-:Y:S01]  /*1200*/  IMAD R12, R12, 0x40, R16 ;  /* 0x000000400c0c7824 */ /* 0x000fe200078e0210 */
[----:B------:R-:W-:Y:S02]  /*1210*/  LOP3.LUT R16, R16, 0xfc0, R27, 0xf8, !PT ;  /* 0x00000fc010107812 */ /* 0x000fe400078ef81b */
[----:B------:R-:W-:Y:S02]  /*1220*/  CS2R R26, SRZ ;  /* 0x00000000001a7805 */ /* 0x000fe4000001ff00 */
[----:B------:R-:W-:Y:S01]  /*1230*/  ISETP.NE.U32.AND P0, PT, R18, RZ, PT ;  /* 0x000000ff1200720c */ /* 0x000fe20003f05070 */
[----:B------:R-:W-:Y:S01]  /*1240*/  VIADD R33, R12, UR7 ;  /* 0x000000070c217c36 */ /* 0x000fe20008000000 */
[----:B------:R-:W-:Y:S01]  /*1250*/  CS2R R100, SRZ ;  /* 0x0000000000647805 */ /* 0x000fe2000001ff00 */
[----:B------:R-:W-:Y:S01]  /*1260*/  VIADD R37, R16, UR7 ;  /* 0x0000000710257c36 */ /* 0x000fe20008000000 */
[----:B------:R-:W-:-:S02]  /*1270*/  CS2R R102, SRZ ;  /* 0x0000000000667805 */ /* 0x000fc4000001ff00 */
[----:B------:R-:W-:Y:S01]  /*1280*/  CS2R R104, SRZ ;  /* 0x0000000000687805 */ /* 0x000fe2000001ff00 */
[----:B------:R-:W-:Y:S01]  /*1290*/  @!PT LDS RZ, [RZ] ;  /* 0x00000000fffff984 */ /* 0x000fe20000000800 */
[----:B------:R-:W-:Y:S01]  /*12a0*/  @!PT LDS RZ, [RZ] ;  /* 0x00000000fffff984 */ /* 0x000fe20000000800 */
[----:B------:R-:W-:Y:S01]  /*12b0*/  @!PT LDS RZ, [RZ] ;  /* 0x00000000fffff984 */ /* 0x000fe20000000800 */
[----:B------:R-:W-:Y:S01]  /*12c0*/  LDGSTS.E.BYPASS.128 [R33+0x800], desc[UR20][R176.64], P2 ;  /* 0x00800000b0217fae */ /* 0x000fe20009101c54 */
[----:B------:R-:W-:Y:S02]  /*12d0*/  CS2R R106, SRZ ;  /* 0x00000000006a7805 */ /* 0x000fe4000001ff00 */
[----:B------:R-:W-:Y:S02]  /*12e0*/  CS2R R108, SRZ ;  /* 0x00000000006c7805 */ /* 0x000fe4000001ff00 */
[----:B------:R-:W-:Y:S01]  /*12f0*/  CS2R R110, SRZ ;  /* 0x00000000006e7805 */ /* 0x000fe2000001ff00 */
[----:B------:R-:W-:Y:S01]  /*1300*/  LDGSTS.E.BYPASS.128 [R37+0x1800], desc[UR20][R180.64], P2 ;  /* 0x01800000b4257fae */ /* 0x000fe20009101c54 */
[----:B------:R-:W-:Y:S02]  /*1310*/  CS2R R112, SRZ ;  /* 0x0000000000707805 */ /* 0x000fe4000001ff00 */
[----:B------:R-:W-:-:S02]  /*1320*/  CS2R R114, SRZ ;  /* 0x0000000000727805 */ /* 0x000fc4000001ff00 */
[----:B------:R-:W-:Y:S01]  /*1330*/  CS2R R116, SRZ ;  /* 0x0000000000747805 */ /* 0x000fe2000001ff00 */
[----:B------:R-:W0:Y:S01]  /*1340*/  LDGDEPBAR ;  /* 0x00000000000079af */ /* 0x000e220000000000 */
[----:B------:R-:W-:Y:S02]  /*1350*/  CS2R R118, SRZ ;  /* 0x0000000000767805 */ /* 0x000fe4000001ff00 */
[----:B------:R-:W-:Y:S02]  /*1360*/  CS2R R120, SRZ ;  /* 0x0000000000787805 */ /* 0x000fe4000001ff00 */
[----:B------:R-:W-:Y:S01]  /*1370*/  CS2R R122, SRZ ;  /* 0x00000000007a7805 */ /* 0x000fe2000001ff00 */
[----:B------:R-:W-:Y:S01]  /*1380*/  LDGSTS.E.BYPASS.128 [R33+0x6800], desc[UR20][R166.64], P2 ;  /* 0x06800000a6217fae */ /* 0x000fe20009101c54 */
[----:B------:R-:W-:Y:S02]  /*1390*/  CS2R R124, SRZ ;  /* 0x00000000007c7805 */ /* 0x000fe4000001ff00 */
[----:B------:R-:W-:-:S02]  /*13a0*/  CS2R R126, SRZ ;  /* 0x00000000007e7805 */ /* 0x000fc4000001ff00 */
[----:B------:R-:W-:Y:S01]  /*13b0*/  CS2R R128, SRZ ;  /* 0x0000000000807805 */ /* 0x000fe2000001ff00 */
        /* <DEDUP_REMOVED lines=12> */
[----:B------:R-:W0:Y:S01]  /*1480*/  LDGDEPBAR ;  /* 0x00000000000079af */ /* 0x000e220000000000 */
[----:B------:R-:W-:Y:S02]  /*1490*/  CS2R R148, SRZ ;  /* 0x0000000000947805 */ /* 0x000fe4000001ff00 */
[----:B------:R-:W-:Y:S01]  /*14a0*/  CS2R R150, SRZ ;  /* 0x0000000000967805 */ /* 0x000fe2000001ff00 */
[----:B------:R-:W-:Y:S06]  /*14b0*/  BAR.SYNC.DEFER_BLOCKING 0x0 ;  /* 0x0000000000007b1d */ /* 0x000fec0000010000 */
[----:B------:R-:W-:Y:S01]  /*14c0*/  @!PT LDS RZ, [RZ] ;  /* 0x00000000fffff984 */ /* 0x000fe20000000800 */
[----:B------:R-:W-:Y:S01]  /*14d0*/  @!PT LDS RZ, [RZ] ;  /* 0x00000000fffff984 */ /* 0x000fe20000000800 */
[----:B------:R-:W-:Y:S01]  /*14e0*/  @!PT LDS RZ, [RZ] ;  /* 0x00000000fffff984 */ /* 0x000fe20000000800 */
[----:B------:R-:W-:Y:S04]  /*14f0*/  LDGSTS.E.BYPASS.128 [R33+0x2800], desc[UR20][R176.64+0x40], P0 ;  /* 0x02800040b0217fae */ /* 0x000fe80008101c54 */
[----:B------:R-:W-:Y:S04]  /*1500*/  LDGSTS.E.BYPASS.128 [R37+0x3800], desc[UR20][R180.64+0x40], P0 ;  /* 0x03800040b4257fae */ /* 0x000fe80008101c54 */
[----:B------:R-:W0:Y:S04]  /*1510*/  LDGDEPBAR ;  /* 0x00000000000079af */ /* 0x000e280000000000 */
[----:B------:R2:W-:Y:S04]  /*1520*/  LDGSTS.E.BYPASS.128 [R33+0xa800], desc[UR20][R166.64+0x40], P0 ;  /* 0x0a800040a6217fae */ /* 0x0005e80008101c54 */
[----:B------:R-:W-:Y:S04]  /*1530*/  LDGSTS.E.BYPASS.128 [R37+0xb800], desc[UR20][R170.64+0x40], P0 ;  /* 0x0b800040aa257fae */ /* 0x000fe80008101c54 */
[----:B------:R-:W-:Y:S04]  /*1540*/  LDGSTS.E.BYPASS.128 [R37+0xc800], desc[UR20][R178.64+0x40], P0 ;  /* 0x0c800040b2257fae */ /* 0x000fe80008101c54 */
[----:B------:R3:W-:Y:S01]  /*1550*/  LDGSTS.E.BYPASS.128 [R37+0xd800], desc[UR20][R182.64+0x40], P0 ;  /* 0x0d800040b6257fae */ /* 0x0007e20008101c54 */
[----:B------:R-:W-:-:S02]  /*1560*/  ISETP.GE.AND P0, PT, R14, 0x40, PT ;  /* 0x000000400e00780c */ /* 0x000fc40003f06270 */
[----:B--2---:R-:W-:Y:S01]  /*1570*/  CS2R R32, SRZ ;  /* 0x0000000000207805 */ /* 0x004fe2000001ff00 */
[----:B------:R-:W0:Y:S01]  /*1580*/  LDGDEPBAR ;  /* 0x00000000000079af */ /* 0x000e220000000000 */
[----:B---3--:R-:W-:-:S09]  /*1590*/  CS2R R36, SRZ ;  /* 0x0000000000247805 */ /* 0x008fd2000001ff00 */
[----:B-1----:R-:W-:Y:S05]  /*15a0*/  @!P0 BRA `(.L_x_0) ;  /* 0x0000000800988947 */ /* 0x002fea0003800000 */
[----:B------:R-:W-:Y:S01]  /*15b0*/  SHF.R.S32.HI R25, RZ, 0x1f, R14 ;  /* 0x0000001fff197819 */ /* 0x000fe2000001140e */
[----:B------:R-:W-:Y:S01]  /*15c0*/  VIADD R18, R20, 0xffffff80 ;  /* 0xffffff8014127836 */ /* 0x000fe20000000000 */
[----:B------:R-:W-:Y:S02]  /*15d0*/  IADD3 R168, P0, R182, 0x80, RZ ;  /* 0x00000080b6a87810 */ /* 0x000fe40007f1e0ff */
[----:B------:R-:W-:Y:S02]  /*15e0*/  CS2R R26, SRZ ;  /* 0x00000000001a7805 */ /* 0x000fe4000001ff00 */
[----:B------:R-:W-:Y:S02]  /*15f0*/  LEA.HI R14, R25, R14, RZ, 0x6 ;  /* 0x0000000e190e7211 */ /* 0x000fe400078f30ff */
[----:B------:R-:W-:Y:S02]  /*1600*/  CS2R R24, SRZ ;  /* 0x0000000000187805 */ /* 0x000fe4000001ff00 */
[----:B------:R-:W-:-:S02]  /*1610*/  IADD3 R172, P2, R178, 0x80, RZ ;  /* 0x00000080b2ac7810 */ /* 0x000fc40007f5e0ff */
[----:B------:R-:W-:Y:S02]  /*1620*/  CS2R R28, SRZ ;  /* 0x00000000001c7805 */ /* 0x000fe4000001ff00 */
[----:B------:R-:W-:Y:S02]  /*1630*/  IADD3 R174, P3, R170, 0x80, RZ ;  /* 0x00000080aaae7810 */ /* 0x000fe40007f7e0ff */
[----:B------:R-:W-:Y:S02]  /*1640*/  CS2R R30, SRZ ;  /* 0x00000000001e7805 */ /* 0x000fe4000001ff00 */
[----:B------:R-:W-:Y:S02]  /*1650*/  IADD3 R184, P4, R166, 0x80, RZ ;  /* 0x00000080a6b87810 */ /* 0x000fe40007f9e0ff */
[----:B------:R-:W-:Y:S02]  /*1660*/  CS2R R32, SRZ ;  /* 0x0000000000207805 */ /* 0x000fe4000001ff00 */
[----:B------:R-:W-:-:S02]  /*1670*/  IADD3 R186, P5, R180, 0x80, RZ ;  /* 0x00000080b4ba7810 */ /* 0x000fc40007fbe0ff */
[----:B------:R-:W-:Y:S02]  /*1680*/  CS2R R34, SRZ ;  /* 0x0000000000227805 */ /* 0x000fe4000001ff00 */
[----:B------:R-:W-:Y:S02]  /*1690*/  IADD3 R188, P6, R176, 0x80, RZ ;  /* 0x00000080b0bc7810 */ /* 0x000fe40007fde0ff */
[----:B------:R-:W-:Y:S02]  /*16a0*/  CS2R R36, SRZ ;  /* 0x0000000000247805 */ /* 0x000fe4000001ff00 */
[----:B------:R-:W-:Y:S02]  /*16b0*/  SHF.R.S32.HI R14, RZ, 0x6, R14 ;  /* 0x00000006ff0e7819 */ /* 0x000fe4000001140e */
[----:B------:R-:W-:Y:S02]  /*16c0*/  CS2R R38, SRZ ;  /* 0x0000000000267805 */ /* 0x000fe4000001ff00 */
[----:B------:R-:W-:-:S02]  /*16d0*/  LOP3.LUT R164, R7, 0x7fffffc, RZ, 0xc0, !PT ;  /* 0x07fffffc07a47812 */ /* 0x000fc400078ec0ff */
        /* <DEDUP_REMOVED lines=55> */
[----:B------:R-:W-:Y:S01]  /*1a50*/  CS2R R150, SRZ ;  /* 0x0000000000967805 */ /* 0x000fe2000001ff00 */
[----:B------:R-:W-:Y:S01]  /*1a60*/  IMAD.X R22, RZ, RZ, R183, P0 ;  /* 0x000000ffff167224 */ /* 0x000fe200000e06b7 */
[----:B------:R-:W-:Y:S01]  /*1a70*/  UMOV UR4, URZ ;  /* 0x0000003f00047c82 */ /* 0x000fe20008000000 */
[----:B------:R-:W-:Y:S01]  /*1a80*/  IMAD.X R152, RZ, RZ, R179, P2 ;  /* 0x000000ffff987224 */ /* 0x000fe200010e06b3 */
[----:B------:R-:W-:Y:S01]  /*1a90*/  UIADD3 UR22, UR7, 0x800, URZ ;  /* 0x0000080007167890 */ /* 0x000fe2000fffe03f */
[----:B------:R-:W-:Y:S01]  /*1aa0*/  IMAD.X R154, RZ, RZ, R171, P3 ;  /* 0x000000ffff9a7224 */ /* 0x000fe200018e06ab */
[----:B------:R-:W-:Y:S01]  /*1ab0*/  UIADD3 UR23, UR7, 0x6800, URZ ;  /* 0x0000680007177890 */ /* 0x000fe2000fffe03f */
[----:B------:R-:W-:Y:S01]  /*1ac0*/  IMAD.X R156, RZ, RZ, R167, P4 ;  /* 0x000000ffff9c7224 */ /* 0x000fe200020e06a7 */
[----:B------:R-:W-:Y:S01]  /*1ad0*/  UMOV UR8, 0xffffffff ;  /* 0xffffffff00087882 */ /* 0x000fe20000000000 */
[----:B------:R-:W-:Y:S01]  /*1ae0*/  IMAD.X R158, RZ, RZ, R181, P5 ;  /* 0x000000ffff9e7224 */ /* 0x000fe200028e06b5 */
[----:B------:R-:W-:Y:S01]  /*1af0*/  UMOV UR5, URZ ;  /* 0x0000003f00057c82 */ /* 0x000fe20008000000 */
[----:B------:R-:W-:Y:S01]  /*1b00*/  IMAD.X R160, RZ, RZ, R177, P6 ;  /* 0x000000ffffa07224 */ /* 0x000fe200030e06b1 */
[----:B------:R-:W-:Y:S01]  /*1b10*/  UMOV UR6, URZ ;  /* 0x0000003f00067c82 */ /* 0x000fe20008000000 */
[----:B------:R-:W-:Y:S01]  /*1b20*/  VIADD R162, R14, 0xfffffffe ;  /* 0xfffffffe0ea27836 */ /* 0x000fe20000000000 */
[----:B------:R-:W-:-:S06]  /*1b30*/  UMOV UR18, 0x1 ;  /* 0x0000000100127882 */ /* 0x000fcc0000000000 */
.L_x_1:
[----:B------:R-:W1:Y:S01]  /*1b40*/  SHFL.IDX PT, R20, R164, RZ, 0x1f ;  /* 0x00001fffa4147589 */ /* 0x000e6200000e0000 */
[----:B------:R-:W-:Y:S01]  /*1b50*/  UIADD3 UR8, UR8, 0x1, URZ ;  /* 0x0000000108087890 */ /* 0x000fe2000fffe03f */
[----:B------:R-:W-:-:S04]  /*1b60*/  DEPBAR.LE SB0, 0x2 ;  /* 0x000080800000791a */ /* 0x000fc80000000000 */
[----:B------:R-:W-:Y:S01]  /*1b70*/  UISETP.GE.AND UP0, UPT, UR8, 0x3, UPT ;  /* 0x000000030800788c */ /* 0x000fe2000bf06270 */
[----:B------:R-:W-:Y:S01]  /*1b80*/  BAR.SYNC.DEFER_BLOCKING 0x0 ;  /* 0x0000000000007b1d */ /* 0x000fe20000010000 */
[----:B------:R-:W-:Y:S01]  /*1b90*/  ISETP.GE.AND P2, PT, R185, R18, PT ;  /* 0x00000012b900720c */ /* 0x000fe20003f46270 */
[----:B------:R-:W-:Y:S01]  /*1ba0*/  UIADD3 UR18, UR18, 0x1, URZ ;  /* 0x0000000112127890 */ /* 0x000fe2000fffe03f */
[----:B------:R-:W-:Y:S01]  /*1bb0*/  ISETP.LE.AND P0, PT, R162, UR4, PT ;  /* 0x00000004a2007c0c */ /* 0x000fe2000bf03270 */
[----:B------:R-:W-:Y:S01]  /*1bc0*/  USEL UR19, UR8, URZ, !UP0 ;  /* 0x0000003f08137287 */ /* 0x000fe2000c000000 */
[----:B------:R-:W-:Y:S01]  /*1bd0*/  IADD3 R170, P3, R186, UR5, RZ ;  /* 0x00000005baaa7c10 */ /* 0x000fe2000ff7e0ff */
[----:B------:R-:W-:Y:S01]  /*1be0*/  UMOV UR15, 0x80000020 ;  /* 0x80000020000f7882 */ /* 0x000fe20000000000 */
[----:B------:R-:W-:Y:S01]  /*1bf0*/  UMOV UR11, 0x80000020 ;  /* 0x80000020000b7882 */ /* 0x000fe20000000000 */
[----:B------:R-:W-:Y:S01]  /*1c00*/  ULEA UR8, UR19, UR22, 0xd ;  /* 0x0000001613087291 */ /* 0x000fe2000f8e683f */
[----:B------:R-:W-:Y:S01]  /*1c10*/  IADD3.X R171, R158, UR6, RZ, P3, !PT ;  /* 0x000000069eab7c10 */ /* 0x000fe20009ffe4ff */
[----:B------:R-:W-:Y:S01]  /*1c20*/  UIADD3 UR4, UR4, 0x1, URZ ;  /* 0x0000000104047890 */ /* 0x000fe2000fffe03f */
[----:B------:R-:W-:Y:S01]  /*1c30*/  IADD3 R178, P3, R174, UR5, RZ ;  /* 0x00000005aeb27c10 */ /* 0x000fe2000ff7e0ff */
[----:B------:R-:W-:Y:S01]  /*1c40*/  USHF.R.U32.HI UR10, URZ, 0x4, UR8 ;  /* 0x000000043f0a7899 */ /* 0x000fe20008011608 */
[----:B------:R-:W-:Y:S01]  /*1c50*/  IADD3 R180, P4, R172, UR5, RZ ;  /* 0x00000005acb47c10 */ /* 0x000fe2000ff9e0ff */
[----:B------:R-:W-:Y:S01]  /*1c60*/  ULEA UR8, UR19, UR23, 0xe ;  /* 0x0000001713087291 */ /* 0x000fe2000f8e703f */
[----:B------:R-:W-:Y:S01]  /*1c70*/  IADD3 R182, P5, R168, UR5, RZ ;  /* 0x00000005a8b67c10 */ /* 0x000fe2000ffbe0ff */
[----:B------:R-:W-:Y:S01]  /*1c80*/  ULOP3.LUT UR10, UR10, 0x3fff, URZ, 0xc0, !UPT ;  /* 0x00003fff0a0a7892 */ /* 0x000fe2000f8ec03f */
[----:B-1----:R-:W-:Y:S01]  /*1c90*/  R2UR UR9, R20 ;  /* 0x00000000140972ca */ /* 0x002fe200000e0000 */
[----:B------:R-:W-:Y:S01]  /*1ca0*/  USHF.R.U32.HI UR8, URZ, 0x4, UR8 ;  /* 0x000000043f087899 */ /* 0x000fe20008011608 */
[----:B------:R-:W-:Y:S01]  /*1cb0*/  SEL R20, RZ, 0x10, P2 ;  /* 0x00000010ff147807 */ /* 0x000fe20001000000 */
[----:B------:R-:W-:Y:S01]  /*1cc0*/  VIADD R18, R18, 0xffffffc0 ;  /* 0xffffffc012127836 */ /* 0x000fe20000000000 */
[----:B------:R-:W-:Y:S01]  /*1cd0*/  IADD3 R166, P2, R188, UR5, RZ ;  /* 0x00000005bca67c10 */ /* 0x000fe2000ff5e0ff */
[----:B------:R-:W-:Y:S01]  /*1ce0*/  ULOP3.LUT UR8, UR8, 0x3fff, URZ, 0xc0, !UPT ;  /* 0x00003fff08087892 */ /* 0x000fe2000f8ec03f */
[----:B------:R-:W-:Y:S01]  /*1cf0*/  SEL R20, R20, RZ, !P0 ;  /* 0x000000ff14147207 */ /* 0x000fe20004000000 */
[----:B------:R-:W-:Y:S01]  /*1d00*/  WARPGROUP.ARRIVE ;  /* 0x00000000000079c5 */ /* 0x000fe20000000000 */
[----:B------:R-:W-:Y:S01]  /*1d10*/  IADD3.X R167, R160, UR6, RZ, P2, !PT ;  /* 0x00000006a0a77c10 */ /* 0x000fe200097fe4ff */
[----:B------:R-:W-:Y:S01]  /*1d20*/  ULOP3.LUT UR14, UR8, 0x4000000, URZ, 0xfc, !UPT ;  /* 0x04000000080e7892 */ /* 0x000fe2000f8efc3f */
[----:B------:R-:W-:-:S02]  /*1d30*/  ISETP.NE.U32.AND P0, PT, R20, RZ, PT ;  /* 0x000000ff1400720c */ /* 0x000fc40003f05070 */
[----:B------:R-:W-:Y:S01]  /*1d40*/  IADD3 R176, P2, R184, UR5, RZ ;  /* 0x00000005b8b07c10 */ /* 0x000fe2000ff5e0ff */
[----:B------:R-:W-:Y:S01]  /*1d50*/  USHF.L.U32 UR9, UR9, 0x6, URZ ;  /* 0x0000000609097899 */ /* 0x000fe2000800063f */
[----:B------:R-:W-:Y:S02]  /*1d60*/  IADD3.X R179, R154, UR6, RZ, P3, !PT ;  /* 0x000000069ab37c10 */ /* 0x000fe40009ffe4ff */
[----:B------:R-:W-:Y:S01]  /*1d70*/  IADD3.X R177, R156, UR6, RZ, P2, !PT ;  /* 0x000000069cb17c10 */ /* 0x000fe200097fe4ff */
[----:B------:R-:W-:Y:S01]  /*1d80*/  ULOP3.LUT UR9, UR9, 0x1c0, URZ, 0xc0, !UPT ;  /* 0x000001c009097892 */ /* 0x000fe2000f8ec03f */
[----:B------:R-:W-:Y:S02]  /*1d90*/  IADD3.X R181, R152, UR6, RZ, P4, !PT ;  /* 0x0000000698b57c10 */ /* 0x000fe4000a7fe4ff */
[----:B------:R-:W-:Y:S01]  /*1da0*/  IADD3.X R183, R22, UR6, RZ, P5, !PT ;  /* 0x0000000616b77c10 */ /* 0x000fe2000affe4ff */
[----:B------:R-:W-:-:S03]  /*1db0*/  UIADD3 UR16, UP0, UR9, UR10, URZ ;  /* 0x0000000a09107290 */ /* 0x000fc6000ff1e03f */
[----:B------:R-:W-:Y:S01]  /*1dc0*/  UMOV UR10, 0x4000002 ;  /* 0x04000002000a7882 */ /* 0x000fe20000000000 */
[----:B------:R-:W-:Y:S02]  /*1dd0*/  UIADD3.X UR17, URZ, URZ, URZ, UP0, !UPT ;  /* 0x0000003f3f117290 */ /* 0x000fe400087fe43f */
[----:B------:R-:W-:Y:S02]  /*1de0*/  ULOP3.LUT UR12, UR16, 0x2000000, URZ, 0xfc, !UPT ;  /* 0x02000000100c7892 */ /* 0x000fe4000f8efc3f */
[----:B------:R-:W-:Y:S01]  /*1df0*/  ULOP3.LUT UR13, UR17, 0x80000020, URZ, 0xfc, !UPT ;  /* 0x80000020110d7892 */ /* 0x000fe2000f8efc3f */
[----:B------:R-:W-:Y:S01]  /*1e00*/  UMOV UR9, URZ ;  /* 0x0000003f00097c82 */ /* 0x000fe20008000000 */
[----:B------:R-:W-:Y:S02]  /*1e10*/  UISETP.GE.AND UP0, UPT, UR18, 0x3, UPT ;  /* 0x000000031200788c */ /* 0x000fe4000bf06270 */
[----:B------:R-:W-:Y:S02]  /*1e20*/  UIADD3.64 UR10, UR8, UR10, URZ ;  /* 0x0000000a080a7297 */ /* 0x000fe4000fffe03f */
[----:B------:R-:W-:-:S03]  /*1e30*/  USEL UR18, UR18, URZ, !UP0 ;  /* 0x0000003f12127287 */ /* 0x000fc6000c000000 */
[----:B------:R-:W-:Y:S01]  /*1e40*/  QGMMA.64x256x32.F32.E4M3.E4M3 R24, gdesc[UR12], R24 ;  /* 0x03e000000c1879f3 */ /* 0x000fe20008700818 */
[----:B------:R-:W-:Y:S01]  /*1e50*/  UMOV UR12, 0x2000002 ;  /* 0x02000002000c7882 */ /* 0x000fe20000000000 */
[----:B------:R-:W-:Y:S01]  /*1e60*/  UMOV UR13, 0x80000020 ;  /* 0x80000020000d7882 */ /* 0x000fe20000000000 */
[----:B------:R-:W-:Y:S02]  /*1e70*/  UIADD3 UR5, UP0, UR5, 0x40, URZ ;  /* 0x0000004005057890 */ /* 0x000fe4000ff1e03f */
[----:B------:R-:W-:Y:S02]  /*1e80*/  UIADD3.64 UR8, UR16, UR12, URZ ;  /* 0x0000000c10087297 */ /* 0x000fe4000fffe03f */
[----:B------:R-:W-:-:S07]  /*1e90*/  UIADD3.X UR6, URZ, UR6, URZ, UP0, !UPT ;  /* 0x000000063f067290 */ /* 0x000fce00087fe43f */
[----:B------:R-:W-:Y:S01]  /*1ea0*/  QGMMA.64x256x32.F32.E4M3.E4M3 R24, gdesc[UR8], R24, gsb0 ;  /* 0x03e00000081879f3 */ /* 0x000fe20008000818 */
[----:B------:R-:W-:-:S06]  /*1eb0*/  ULEA UR8, UR18, UR22, 0xd ;  /* 0x0000001612087291 */ /* 0x000fcc000f8e683f */
[----:B------:R-:W-:Y:S02]  /*1ec0*/  VIADD R187, R12, UR8 ;  /* 0x000000080cbb7c36 */ /* 0x000fe40008000000 */
[----:B------:R-:W-:Y:S01]  /*1ed0*/  VIADD R189, R16, UR8 ;  /* 0x0000000810bd7c36 */ /* 0x000fe20008000000 */
[----:B------:R-:W-:-:S06]  /*1ee0*/  ULEA UR8, UR18, UR23, 0xe ;  /* 0x0000001712087291 */ /* 0x000fcc000f8e703f */
[----:B------:R-:W-:Y:S01]  /*1ef0*/  VIADD R191, R12, UR8 ;  /* 0x000000080cbf7c36 */ /* 0x000fe20008000000 */
[----:B------:R-:W-:Y:S02]  /*1f00*/  WARPGROUP.DEPBAR.LE gsb0, 0x1 ;  /* 0x00008000000079c5 */ /* 0x000fe40000010100 */
[----:B------:R-:W-:Y:S06]  /*1f10*/  BAR.SYNC.DEFER_BLOCKING 0x0 ;  /* 0x0000000000007b1d */ /* 0x000fec0000010000 */
[----:B------:R-:W-:Y:S01]  /*1f20*/  @!PT LDS RZ, [RZ] ;  /* 0x00000000fffff984 */ /* 0x000fe20000000800 */
[----:B------:R-:W-:Y:S01]  /*1f30*/  @!PT LDS RZ, [RZ] ;  /* 0x00000000fffff984 */ /* 0x000fe20000000800 */
[----:B------:R-:W-:Y:S01]  /*1f40*/  @!PT LDS RZ, [RZ] ;  /* 0x00000000fffff984 */ /* 0x000fe20000000800 */
[----:B------:R1:W-:Y:S04]  /*1f50*/  LDGSTS.E.BYPASS.128 [R187], desc[UR20][R166.64], P0 ;  /* 0x00000000a6bb7fae */ /* 0x0003e80008101c54 */
[----:B------:R2:W-:Y:S04]  /*1f60*/  LDGSTS.E.BYPASS.128 [R189+0x1000], desc[UR20][R170.64], P0 ;  /* 0x01000000aabd7fae */ /* 0x0005e80008101c54 */
[----:B------:R-:W0:Y:S01]  /*1f70*/  LDGDEPBAR ;  /* 0x00000000000079af */ /* 0x000e220000000000 */
[----:B-1----:R-:W-:-:S03]  /*1f80*/  VIADD R167, R16, UR8 ;  /* 0x0000000810a77c36 */ /* 0x002fc60008000000 */
[----:B------:R2:W-:Y:S01]  /*1f90*/  LDGSTS.E.BYPASS.128 [R191], desc[UR20][R176.64], P0 ;  /* 0x00000000b0bf7fae */ /* 0x0005e20008101c54 */
[----:B------:R-:W-:-:S03]  /*1fa0*/  UMOV UR8, UR19 ;  /* 0x0000001300087c82 */ /* 0x000fc60008000000 */
[----:B------:R2:W-:Y:S04]  /*1fb0*/  LDGSTS.E.BYPASS.128 [R167+0x1000], desc[UR20][R178.64], P0 ;  /* 0x01000000b2a77fae */ /* 0x0005e80008101c54 */
[----:B------:R2:W-:Y:S04]  /*1fc0*/  LDGSTS.E.BYPASS.128 [R167+0x2000], desc[UR20][R180.64], P0 ;  /* 0x02000000b4a77fae */ /* 0x0005e80008101c54 */
[----:B------:R2:W-:Y:S01]  /*1fd0*/  LDGSTS.E.BYPASS.128 [R167+0x3000], desc[UR20][R182.64], P0 ;  /* 0x03000000b6a77fae */ /* 0x0005e20008101c54 */
[----:B------:R-:W-:-:S03]  /*1fe0*/  ISETP.NE.AND P0, PT, R14, UR4, PT ;  /* 0x000000040e007c0c */ /* 0x000fc6000bf05270 */
[----:B------:R-:W0:Y:S10]  /*1ff0*/  LDGDEPBAR ;  /* 0x00000000000079af */ /* 0x000e340000000000 */
[----:B--2---:R-:W-:Y:S05]  /*2000*/  @P0 BRA `(.L_x_1) ;  /* 0xfffffff800cc0947 */ /* 0x004fea000383ffff */
.L_x_0:
[----:B------:R-:W-:Y:S02]  /*2010*/  WARPGROUP.DEPBAR.LE gsb0, 0x0 ;  /* 0x00008000000079c5 */ /* 0x000fe40000010000 */
[----:B------:R-:W-:-:S04]  /*2020*/  DEPBAR.LE SB0, 0x0 ;  /* 0x000080000000791a */ /* 0x000fc80000000000 */
[----:B------:R-:W-:Y:S02]  /*2030*/  F2FP.F16.F32.PACK_AB R167, R25, R24 ;  /* 0x0000001819a7723e */ /* 0x000fe400000000ff */
[----:B------:R-:W-:Y:S02]  /*2040*/  F2FP.F16.F32.PACK_AB R171, R27, R26 ;  /* 0x0000001a1bab723e */ /* 0x000fe400000000ff */
[----:B------:R-:W-:Y:S02]  /*2050*/  F2FP.F16.F32.PACK_AB R29, R29, R28 ;  /* 0x0000001c1d1d723e */ /* 0x000fe400000000ff */
[----:B------:R-:W-:Y:S02]  /*2060*/  F2FP.F16.F32.PACK_AB R31, R31, R30 ;  /* 0x0000001e1f1f723e */ /* 0x000fe400000000ff */
[----:B------:R-:W-:Y:S02]  /*2070*/  F2FP.F16.F32.PACK_AB R33, R33, R32 ;  /* 0x000000202121723e */ /* 0x000fe400000000ff */
[----:B------:R-:W-:-:S02]  /*2080*/  F2FP.F16.F32.PACK_AB R35, R35, R34 ;  /* 0x000000222323723e */ /* 0x000fc400000000ff */
        /* <DEDUP_REMOVED lines=57> */
[----:B------:R-:W-:Y:S01]  /*2420*/  F2FP.F16.F32.PACK_AB R151, R151, R150 ;  /* 0x000000969797723e */ /* 0x000fe200000000ff */
[----:B------:R-:W-:Y:S01]  /*2430*/  BAR.SYNC.DEFER_BLOCKING 0x0 ;  /* 0x0000000000007b1d */ /* 0x000fe20000010000 */
[----:B------:R-:W-:Y:S01]  /*2440*/  CS2R.32 R25, SR_CLOCKLO ;  /* 0x0000000000197805 */ /* 0x000fe20000005000 */
[----:B------:R-:W-:Y:S02]  /*2450*/  @!P1 IMAD.MOV.U32 R158, RZ, RZ, 0x1 ;  /* 0x00000001ff9e9424 */ /* 0x000fe400078e00ff */
[----:B------:R-:W-:-:S03]  /*2460*/  @!P1 IMAD.MOV.U32 R24, RZ, RZ, -0x7fffffff ;  /* 0x80000001ff189424 */ /* 0x000fc600078e00ff */
[----:B------:R-:W-:Y:S04]  /*2470*/  @!P1 STS.64 [R0+UR7+0x10], R158 ;  /* 0x0000109e00009988 */ /* 0x000fe80008000a07 */
[----:B------:R1:W-:Y:S02]  /*2480*/  @!P1 STS.64 [R0+UR7+0x18], R24 ;  /* 0x0000181800009988 */ /* 0x0003e40008000a07 */
[----:B-1----:R-:W-:Y:S02]  /*2490*/  CS2R.32 R25, SR_CLOCKLO ;  /* 0x0000000000197805 */ /* 0x002fe40000005000 */
[----:B------:R-:W-:Y:S01]  /*24a0*/  SHF.R.U32.HI R27, RZ, 0x2, R175 ;  /* 0x00000002ff1b7819 */ /* 0x000fe200000116af */
[----:B------:R-:W1:Y:S01]  /*24b0*/  LDC R12, c[0x0][0x23c] ;  /* 0x00008f00ff0c7b82 */ /* 0x000e620000000800 */
[----:B------:R-:W-:-:S02]  /*24c0*/  LOP3.LUT R10, R10, 0x6, RZ, 0xc0, !PT ;  /* 0x000000060a0a7812 */ /* 0x000fc400078ec0ff */
[----:B------:R-:W-:Y:S01]  /*24d0*/  ISETP.GE.AND P0, PT, R6, R3, PT ;  /* 0x000000030600720c */ /* 0x000fe20003f06270 */
[C---:B------:R-:W-:Y:S02]  /*24e0*/  IMAD R27, R8.reuse, 0x10, R27 ;  /* 0x00000010081b7824 */ /* 0x040fe400078e021b */
[----:B------:R-:W-:Y:S01]  /*24f0*/  IMAD R8, R8, 0x21, R175 ;  /* 0x0000002108087824 */ /* 0x000fe200078e02af */
[-C--:B------:R-:W-:Y:S01]  /*2500*/  ISETP.LT.AND P6, PT, R173, R2.reuse, !P0 ;  /* 0x00000002ad00720c */ /* 0x080fe200047c1270 */
[----:B------:R-:W-:Y:S01]  /*2510*/  IMAD R10, R27, 0x108, R10 ;  /* 0x000001081b0a7824 */ /* 0x000fe200078e020a */
[-C--:B------:R-:W-:Y:S01]  /*2520*/  ISETP.LT.AND P5, PT, R169, R2.reuse, !P0 ;  /* 0x00000002a900720c */ /* 0x080fe200047a1270 */
[----:B------:R-:W-:Y:S01]  /*2530*/  IMAD.SHL.U32 R8, R8, 0x8, RZ ;  /* 0x0000000808087824 */ /* 0x000fe200078e00ff */
[----:B------:R-:W-:Y:S02]  /*2540*/  ISETP.LT.AND P4, PT, R161, R2, !P0 ;  /* 0x00000002a100720c */ /* 0x000fe40004781270 */
[----:B------:R-:W-:-:S02]  /*2550*/  LEA R10, R10, UR7, 0x1 ;  /* 0x000000070a0a7c11 */ /* 0x000fc4000f8e08ff */
[----:B------:R-:W-:Y:S02]  /*2560*/  LEA R8, R8, UR7, 0x1 ;  /* 0x0000000708087c11 */ /* 0x000fe4000f8e08ff */
[-C--:B------:R-:W-:Y:S01]  /*2570*/  ISETP.LT.AND P3, PT, R163, R2.reuse, !P0 ;  /* 0x00000002a300720c */ /* 0x080fe20004761270 */
[----:B------:R-:W-:Y:S01]  /*2580*/  STS [R10+0x800], R167 ;  /* 0x000800a70a007388 */ /* 0x000fe20000000800 */
[----:B------:R-:W-:-:S03]  /*2590*/  ISETP.LT.AND P2, PT, R165, R2, !P0 ;  /* 0x00000002a500720c */ /* 0x000fc60004741270 */
[----:B------:R-:W-:Y:S01]  /*25a0*/  STS [R10+0x1880], R171 ;  /* 0x001880ab0a007388 */ /* 0x000fe20000000800 */
[----:B-1----:R-:W-:-:S03]  /*25b0*/  IMAD R3, R173, R12, RZ ;  /* 0x0000000cad037224 */ /* 0x002fc600078e02ff */
[----:B------:R-:W-:Y:S04]  /*25c0*/  STS [R10+0x810], R29 ;  /* 0x0008101d0a007388 */ /* 0x000fe80000000800 */
[----:B------:R1:W-:Y:S04]  /*25d0*/  STS [R10+0x1890], R31 ;  /* 0x0018901f0a007388 */ /* 0x0003e80000000800 */
[----:B------:R3:W-:Y:S04]  /*25e0*/  STS [R10+0x820], R33 ;  /* 0x000820210a007388 */ /* 0x0007e80000000800 */
[----:B------:R4:W-:Y:S01]  /*25f0*/  STS [R10+0x18a0], R35 ;  /* 0x0018a0230a007388 */ /* 0x0009e20000000800 */
[----:B-1----:R-:W1:Y:S03]  /*2600*/  LDC.64 R30, c[0x0][0x220] ;  /* 0x00008800ff1e7b82 */ /* 0x002e660000000a00 */
[----:B------:R5:W-:Y:S04]  /*2610*/  STS [R10+0x830], R37 ;  /* 0x000830250a007388 */ /* 0x000be80000000800 */
[----:B------:R1:W-:Y:S04]  /*2620*/  STS [R10+0x18b0], R39 ;  /* 0x0018b0270a007388 */ /* 0x0003e80000000800 */
[----:B------:R-:W-:Y:S04]  /*2630*/  STS [R10+0x840], R41 ;  /* 0x000840290a007388 */ /* 0x000fe80000000800 */
[----:B------:R-:W-:Y:S04]  /*2640*/  STS [R10+0x18c0], R43 ;  /* 0x0018c02b0a007388 */ /* 0x000fe80000000800 */
[----:B------:R-:W-:Y:S04]  /*2650*/  STS [R10+0x850], R45 ;  /* 0x0008502d0a007388 */ /* 0x000fe80000000800 */
[----:B------:R-:W-:Y:S01]  /*2660*/  STS [R10+0x18d0], R47 ;  /* 0x0018d02f0a007388 */ /* 0x000fe20000000800 */
[----:B-1----:R-:W-:-:S03]  /*2670*/  IMAD.WIDE R26, R3, 0x2, R30 ;  /* 0x00000002031a7825 */ /* 0x002fc600078e021e */
[----:B------:R-:W-:Y:S01]  /*2680*/  STS [R10+0x860], R49 ;  /* 0x000860310a007388 */ /* 0x000fe20000000800 */
[----:B------:R-:W-:-:S03]  /*2690*/  IMAD R3, R12, 0x8, R3 ;  /* 0x000000080c037824 */ /* 0x000fc600078e0203 */
[----:B------:R-:W-:Y:S01]  /*26a0*/  STS [R10+0x18e0], R51 ;  /* 0x0018e0330a007388 */ /* 0x000fe20000000800 */
[----:B---3--:R-:W-:-:S03]  /*26b0*/  IMAD.WIDE R32, R6, 0x2, R26 ;  /* 0x0000000206207825 */ /* 0x008fc600078e021a */
[----:B------:R-:W-:Y:S01]  /*26c0*/  STS [R10+0x870], R53 ;  /* 0x000870350a007388 */ /* 0x000fe20000000800 */
[C---:B------:R-:W-:Y:S02]  /*26d0*/  IMAD R29, R12.reuse, 0x8, R3 ;  /* 0x000000080c1d7824 */ /* 0x040fe400078e0203 */
[----:B------:R-:W-:Y:S01]  /*26e0*/  IMAD.WIDE R26, R3, 0x2, R30 ;  /* 0x00000002031a7825 */ /* 0x000fe200078e021e */
[----:B------:R-:W-:Y:S03]  /*26f0*/  STS [R10+0x18f0], R55 ;  /* 0x0018f0370a007388 */ /* 0x000fe60000000800 */
[----:B------:R-:W-:Y:S01]  /*2700*/  IMAD R3, R12, 0x8, R29 ;  /* 0x000000080c037824 */ /* 0x000fe200078e021d */
[----:B------:R-:W-:Y:S01]  /*2710*/  STS [R10+0x880], R57 ;  /* 0x000880390a007388 */ /* 0x000fe20000000800 */
[----:B----4-:R-:W-:-:S03]  /*2720*/  IMAD.WIDE R34, R6, 0x2, R26 ;  /* 0x0000000206227825 */ /* 0x010fc600078e021a */
[----:B------:R-:W-:Y:S01]  /*2730*/  STS [R10+0x1900], R59 ;  /* 0x0019003b0a007388 */ /* 0x000fe20000000800 */
[----:B------:R-:W-:-:S03]  /*2740*/  IMAD.WIDE R26, R29, 0x2, R30 ;  /* 0x000000021d1a7825 */ /* 0x000fc600078e021e */
[----:B------:R-:W-:Y:S01]  /*2750*/  STS [R10+0x890], R61 ;  /* 0x0008903d0a007388 */ /* 0x000fe20000000800 */
[----:B------:R-:W-:-:S03]  /*2760*/  IMAD.WIDE R28, R3, 0x2, R30 ;  /* 0x00000002031c7825 */ /* 0x000fc600078e021e */
[----:B------:R-:W-:Y:S01]  /*2770*/  STS [R10+0x1910], R63 ;  /* 0x0019103f0a007388 */ /* 0x000fe20000000800 */
[----:B------:R-:W-:Y:S02]  /*2780*/  IMAD R3, R12, 0x8, R3 ;  /* 0x000000080c037824 */ /* 0x000fe400078e0203 */
[----:B-----5:R-:W-:Y:S01]  /*2790*/  IMAD.WIDE R36, R6, 0x2, R26 ;  /* 0x0000000206247825 */ /* 0x020fe200078e021a */
[----:B------:R-:W-:Y:S03]  /*27a0*/  STS [R10+0x8a0], R65 ;  /* 0x0008a0410a007388 */ /* 0x000fe60000000800 */
[----:B------:R-:W-:Y:S01]  /*27b0*/  IMAD R39, R12, 0x8, R3 ;  /* 0x000000080c277824 */ /* 0x000fe200078e0203 */
[----:B------:R-:W-:Y:S01]  /*27c0*/  STS [R10+0x1920], R67 ;  /* 0x001920430a007388 */ /* 0x000fe20000000800 */
[----:B------:R-:W-:-:S03]  /*27d0*/  IMAD.WIDE R26, R3, 0x2, R30 ;  /* 0x00000002031a7825 */ /* 0x000fc600078e021e */
[----:B------:R-:W-:Y:S01]  /*27e0*/  STS [R10+0x8b0], R69 ;  /* 0x0008b0450a007388 */ /* 0x000fe20000000800 */
[----:B------:R-:W-:-:S03]  /*27f0*/  IMAD.WIDE R26, R6, 0x2, R26 ;  /* 0x00000002061a7825 */ /* 0x000fc600078e021a */
[----:B------:R-:W-:Y:S04]  /*2800*/  STS [R10+0x1930], R71 ;  /* 0x001930470a007388 */ /* 0x000fe80000000800 */
        /* <DEDUP_REMOVED lines=39> */
[----:B------:R-:W-:Y:S01]  /*2a80*/  STS [R10+0x1a70], R151 ;  /* 0x001a70970a007388 */ /* 0x000fe20000000800 */
[----:B------:R-:W-:Y:S06]  /*2a90*/  BAR.SYNC.DEFER_BLOCKING 0x0 ;  /* 0x0000000000007b1d */ /* 0x000fec0000010000 */
[----:B------:R-:W1:Y:S04]  /*2aa0*/  LDS.128 R40, [R8+0x800] ;  /* 0x0008000008287984 */ /* 0x000e680000000c00 */
[----:B------:R-:W3:Y:S04]  /*2ab0*/  LDS.128 R44, [R8+0x1880] ;  /* 0x00188000082c7984 */ /* 0x000ee80000000c00 */
[----:B------:R-:W4:Y:S04]  /*2ac0*/  LDS.128 R48, [R8+0x2900] ;  /* 0x0029000008307984 */ /* 0x000f280000000c00 */
[----:B------:R-:W5:Y:S04]  /*2ad0*/  LDS.128 R52, [R8+0x3980] ;  /* 0x0039800008347984 */ /* 0x000f680000000c00 */
[----:B------:R-:W5:Y:S04]  /*2ae0*/  LDS.128 R56, [R8+0x4a00] ;  /* 0x004a000008387984 */ /* 0x000f680000000c00 */
[----:B------:R-:W5:Y:S04]  /*2af0*/  LDS.128 R60, [R8+0x5a80] ;  /* 0x005a8000083c7984 */ /* 0x000f680000000c00 */
[----:B------:R-:W5:Y:S04]  /*2b00*/  LDS.128 R64, [R8+0x6b00] ;  /* 0x006b000008407984 */ /* 0x000f680000000c00 */
[----:B------:R-:W5:Y:S04]  /*2b10*/  LDS.128 R68, [R8+0x7b80] ;  /* 0x007b800008447984 */ /* 0x000f680000000c00 */
[----:B------:R-:W-:Y:S04]  /*2b20*/  LDS.128 R72, [R8+0x9c80] ;  /* 0x009c800008487984 */ /* 0x000fe80000000c00 */
[----:B------:R-:W-:Y:S04]  /*2b30*/  LDS.128 R76, [R8+0xce00] ;  /* 0x00ce0000084c7984 */ /* 0x000fe80000000c00 */
[----:B-1----:R1:W-:Y:S01]  /*2b40*/  @P6 STG.E.128 desc[UR20][R32.64], R40 ;  /* 0x0000002820006986 */ /* 0x0023e2000c101d14 */
[----:B------:R-:W-:-:S03]  /*2b50*/  ISETP.LT.AND P6, PT, R157, R2, !P0 ;  /* 0x000000029d00720c */ /* 0x000fc600047c1270 */
[----:B------:R-:W5:Y:S04]  /*2b60*/  LDS.128 R40, [R8+0x8c00] ;  /* 0x008c000008287984 */ /* 0x000f680000000c00 */
[----:B---3--:R-:W-:Y:S01]  /*2b70*/  @P5 STG.E.128 desc[UR20][R34.64], R44 ;  /* 0x0000002c22005986 */ /* 0x008fe2000c101d14 */
[----:B------:R-:W-:-:S03]  /*2b80*/  ISETP.LT.AND P5, PT, R155, R2, !P0 ;  /* 0x000000029b00720c */ /* 0x000fc600047a1270 */
[----:B----4-:R-:W-:Y:S01]  /*2b90*/  @P4 STG.E.128 desc[UR20][R36.64], R48 ;  /* 0x0000003024004986 */ /* 0x010fe2000c101d14 */
[----:B------:R-:W-:-:S03]  /*2ba0*/  ISETP.LT.AND P4, PT, R153, R2, !P0 ;  /* 0x000000029900720c */ /* 0x000fc60004781270 */
[----:B------:R-:W3:Y:S01]  /*2bb0*/  LDS.128 R44, [R8+0xad00] ;  /* 0x00ad0000082c7984 */ /* 0x000ee20000000c00 */
[----:B-1----:R-:W-:-:S03]  /*2bc0*/  IMAD.WIDE R32, R6, 0x2, R28 ;  /* 0x0000000206207825 */ /* 0x002fc600078e021c */
[----:B------:R-:W1:Y:S01]  /*2bd0*/  LDS.128 R48, [R8+0xbd80] ;  /* 0x00bd800008307984 */ /* 0x000e620000000c00 */
[----:B------:R-:W-:-:S03]  /*2be0*/  IMAD.WIDE R28, R39, 0x2, R30 ;  /* 0x00000002271c7825 */ /* 0x000fc600078e021e */
[----:B-----5:R4:W-:Y:S01]  /*2bf0*/  @P3 STG.E.128 desc[UR20][R32.64], R52 ;  /* 0x0000003420003986 */ /* 0x0209e2000c101d14 */
[-C--:B------:R-:W-:Y:S01]  /*2c00*/  ISETP.LT.AND P3, PT, R23, R2.reuse, !P0 ;  /* 0x000000021700720c */ /* 0x080fe20004761270 */
[C---:B------:R-:W-:Y:S02]  /*2c10*/  IMAD R39, R12.reuse, 0x8, R39 ;  /* 0x000000080c277824 */ /* 0x040fe400078e0227 */
[----:B------:R5:W-:Y:S01]  /*2c20*/  @P2 STG.E.128 desc[UR20][R26.64], R56 ;  /* 0x000000381a002986 */ /* 0x000be2000c101d14 */
[----:B------:R-:W-:Y:S01]  /*2c30*/  ISETP.LT.AND P2, PT, R21, R2, !P0 ;  /* 0x000000021500720c */ /* 0x000fe20004741270 */
[----:B------:R-:W-:Y:S02]  /*2c40*/  IMAD R23, R12, 0x8, R39 ;  /* 0x000000080c177824 */ /* 0x000fe400078e0227 */
[----:B------:R-:W1:Y:S01]  /*2c50*/  LDS.128 R52, [R8+0xde80] ;  /* 0x00de800008347984 */ /* 0x000e620000000c00 */
[----:B------:R-:W-:-:S03]  /*2c60*/  IMAD.WIDE R20, R39, 0x2, R30 ;  /* 0x0000000227147825 */ /* 0x000fc600078e021e */
[----:B------:R-:W1:Y:S01]  /*2c70*/  LDS.128 R36, [R8+0xef00] ;  /* 0x00ef000008247984 */ /* 0x000e620000000c00 */
[----:B------:R-:W-:Y:S02]  /*2c80*/  IMAD R3, R12, 0x8, R23 ;  /* 0x000000080c037824 */ /* 0x000fe400078e0217 */
[----:B------:R-:W-:Y:S01]  /*2c90*/  IMAD.WIDE R28, R6, 0x2, R28 ;  /* 0x00000002061c7825 */ /* 0x000fe200078e021c */
[----:B------:R-:W1:Y:S03]  /*2ca0*/  LDS.128 R56, [R8+0xff80] ;  /* 0x00ff800008387984 */ /* 0x000e660000000c00 */
[----:B----4-:R-:W-:Y:S01]  /*2cb0*/  IMAD R33, R12, 0x8, R3 ;  /* 0x000000080c217824 */ /* 0x010fe200078e0203 */
[----:B------:R4:W-:Y:S01]  /*2cc0*/  @P6 STG.E.128 desc[UR20][R28.64], R60 ;  /* 0x0000003c1c006986 */ /* 0x0009e2000c101d14 */
[----:B------:R-:W-:Y:S01]  /*2cd0*/  IMAD.WIDE R22, R23, 0x2, R30 ;  /* 0x0000000217167825 */ /* 0x000fe200078e021e */
[----:B------:R-:W-:-:S03]  /*2ce0*/  ISETP.LT.AND P6, PT, R19, R2, !P0 ;  /* 0x000000021300720c */ /* 0x000fc600047c1270 */
[----:B-----5:R-:W-:-:S04]  /*2cf0*/  IMAD.WIDE R26, R6, 0x2, R20 ;  /* 0x00000002061a7825 */ /* 0x020fc800078e0214 */
[--C-:B------:R-:W-:Y:S01]  /*2d00*/  IMAD.WIDE R20, R33, 0x2, R30.reuse ;  /* 0x0000000221147825 */ /* 0x100fe200078e021e */
[----:B------:R5:W-:Y:S01]  /*2d10*/  @P5 STG.E.128 desc[UR20][R26.64], R64 ;  /* 0x000000401a005986 */ /* 0x000be2000c101d14 */
[----:B------:R-:W-:Y:S02]  /*2d20*/  ISETP.LT.AND P5, PT, R17, R2, !P0 ;  /* 0x000000021100720c */ /* 0x000fe400047a1270 */
[----:B------:R-:W-:-:S04]  /*2d30*/  IMAD.WIDE R18, R3, 0x2, R30 ;  /* 0x0000000203127825 */ /* 0x000fc800078e021e */
[----:B------:R-:W-:-:S04]  /*2d40*/  IMAD.WIDE R22, R6, 0x2, R22 ;  /* 0x0000000206167825 */ /* 0x000fc800078e0216 */
[----:B----4-:R-:W-:Y:S01]  /*2d50*/  IMAD R29, R12, 0x8, R33 ;  /* 0x000000080c1d7824 */ /* 0x010fe200078e0221 */
[----:B------:R4:W-:Y:S01]  /*2d60*/  @P4 STG.E.128 desc[UR20][R22.64], R68 ;  /* 0x0000004416004986 */ /* 0x0009e2000c101d14 */
[----:B------:R-:W-:Y:S01]  /*2d70*/  IMAD.WIDE R18, R6, 0x2, R18 ;  /* 0x0000000206127825 */ /* 0x000fe200078e0212 */
[----:B------:R-:W-:-:S03]  /*2d80*/  ISETP.LT.AND P4, PT, R13, R2, !P0 ;  /* 0x000000020d00720c */ /* 0x000fc60004781270 */
[----:B------:R-:W-:Y:S01]  /*2d90*/  IMAD R33, R12, 0x8, R29 ;  /* 0x000000080c217824 */ /* 0x000fe200078e021d */
[----:B------:R-:W-:Y:S01]  /*2da0*/  @P3 STG.E.128 desc[UR20][R18.64], R40 ;  /* 0x0000002812003986 */ /* 0x000fe2000c101d14 */
[----:B------:R-:W-:Y:S01]  /*2db0*/  IMAD.WIDE R20, R6, 0x2, R20 ;  /* 0x0000000206147825 */ /* 0x000fe200078e0214 */
[----:B------:R-:W-:-:S03]  /*2dc0*/  ISETP.LT.AND P3, PT, R11, R2, !P0 ;  /* 0x000000020b00720c */ /* 0x000fc60004761270 */
[C---:B------:R-:W-:Y:S01]  /*2dd0*/  IMAD R17, R12.reuse, 0x8, R33 ;  /* 0x000000080c117824 */ /* 0x040fe200078e0221 */
[----:B------:R-:W-:Y:S01]  /*2de0*/  @P2 STG.E.128 desc[UR20][R20.64], R72 ;  /* 0x0000004814002986 */ /* 0x000fe2000c101d14 */
[-C--:B------:R-:W-:Y:S02]  /*2df0*/  ISETP.LT.AND P2, PT, R15, R2.reuse, !P0 ;  /* 0x000000020f00720c */ /* 0x080fe40004741270 */
[----:B------:R-:W-:Y:S01]  /*2e00*/  IMAD R13, R12, 0x8, R17 ;  /* 0x000000080c0d7824 */ /* 0x000fe200078e0211 */
[----:B------:R-:W-:Y:S01]  /*2e10*/  ISETP.LT.AND P0, PT, R9, R2, !P0 ;  /* 0x000000020900720c */ /* 0x000fe20004701270 */
[----:B------:R-:W-:-:S04]  /*2e20*/  IMAD.WIDE R2, R29, 0x2, R30 ;  /* 0x000000021d027825 */ /* 0x000fc800078e021e */
[----:B-----5:R-:W-:Y:S02]  /*2e30*/  IMAD R27, R12, 0x8, R13 ;  /* 0x000000080c1b7824 */ /* 0x020fe400078e020d */
[----:B------:R-:W-:-:S04]  /*2e40*/  IMAD.WIDE R8, R33, 0x2, R30 ;  /* 0x0000000221087825 */ /* 0x000fc800078e021e */
[----:B----4-:R-:W-:Y:S02]  /*2e50*/  IMAD R23, R12, 0x8, R27 ;  /* 0x000000080c177824 */ /* 0x010fe400078e021b */
[----:B------:R-:W-:-:S04]  /*2e60*/  IMAD.WIDE R10, R17, 0x2, R30 ;  /* 0x00000002110a7825 */ /* 0x000fc800078e021e */
[----:B------:R-:W-:-:S04]  /*2e70*/  IMAD.WIDE R12, R13, 0x2, R30 ;  /* 0x000000020d0c7825 */ /* 0x000fc800078e021e */
[----:B------:R-:W-:-:S04]  /*2e80*/  IMAD.WIDE R14, R27, 0x2, R30 ;  /* 0x000000021b0e7825 */ /* 0x000fc800078e021e */
[----:B------:R-:W-:-:S04]  /*2e90*/  IMAD.WIDE R16, R23, 0x2, R30 ;  /* 0x0000000217107825 */ /* 0x000fc800078e021e */
[----:B------:R-:W-:-:S04]  /*2ea0*/  IMAD.WIDE R2, R6, 0x2, R2 ;  /* 0x0000000206027825 */ /* 0x000fc800078e0202 */
[C---:B------:R-:W-:Y:S01]  /*2eb0*/  IMAD.WIDE R8, R6.reuse, 0x2, R8 ;  /* 0x0000000206087825 */ /* 0x040fe200078e0208 */
[----:B---3--:R-:W-:Y:S03]  /*2ec0*/  @P6 STG.E.128 desc[UR20][R2.64], R44 ;  /* 0x0000002c02006986 */ /* 0x008fe6000c101d14 */
[C---:B------:R-:W-:Y:S01]  /*2ed0*/  IMAD.WIDE R10, R6.reuse, 0x2, R10 ;  /* 0x00000002060a7825 */ /* 0x040fe200078e020a */
[----:B-1----:R-:W-:Y:S03]  /*2ee0*/  @P5 STG.E.128 desc[UR20][R8.64], R48 ;  /* 0x0000003008005986 */ /* 0x002fe6000c101d14 */
[C---:B------:R-:W-:Y:S01]  /*2ef0*/  IMAD.WIDE R12, R6.reuse, 0x2, R12 ;  /* 0x00000002060c7825 */ /* 0x040fe200078e020c */
[----:B------:R2:W-:Y:S03]  /*2f00*/  @P4 STG.E.128 desc[UR20][R10.64], R76 ;  /* 0x0000004c0a004986 */ /* 0x0005e6000c101d14 */
[C---:B------:R-:W-:Y:S01]  /*2f10*/  IMAD.WIDE R14, R6.reuse, 0x2, R14 ;  /* 0x00000002060e7825 */ /* 0x040fe200078e020e */
[----:B------:R2:W-:Y:S03]  /*2f20*/  @P3 STG.E.128 desc[UR20][R12.64], R52 ;  /* 0x000000340c003986 */ /* 0x0005e6000c101d14 */
[----:B------:R-:W-:Y:S01]  /*2f30*/  IMAD.WIDE R16, R6, 0x2, R16 ;  /* 0x0000000206107825 */ /* 0x000fe200078e0210 */
[----:B------:R2:W-:Y:S04]  /*2f40*/  @P2 STG.E.128 desc[UR20][R14.64], R36 ;  /* 0x000000240e002986 */ /* 0x0005e8000c101d14 */
[----:B------:R2:W-:Y:S02]  /*2f50*/  @P0 STG.E.128 desc[UR20][R16.64], R56 ;  /* 0x0000003810000986 */ /* 0x0005e4000c101d14 */
[----:B--2---:R-:W-:Y:S01]  /*2f60*/  CS2R.32 R11, SR_CLOCKLO ;  /* 0x00000000000b7805 */ /* 0x004fe20000005000 */
[----:B------:R-:W-:Y:S01]  /*2f70*/  S2UR UR4, SR_CTAID.Y ;  /* 0x00000000000479c3 */ /* 0x000fe20000002600 */
[----:B------:R-:W1:Y:S01]  /*2f80*/  S2R R9, SR_VIRTUALSMID ;  /* 0x0000000000097919 */ /* 0x000e620000004300 */
[----:B------:R-:W-:Y:S01]  /*2f90*/  @!P1 IMAD.MOV.U32 R24, RZ, RZ, 0x2 ;  /* 0x00000002ff189424 */ /* 0x000fe200078e00ff */
[----:B------:R-:W-:Y:S01]  /*2fa0*/  ISETP.NE.AND P0, PT, R5, RZ, PT ;  /* 0x000000ff0500720c */ /* 0x000fe20003f05270 */
[----:B------:R-:W-:-:S03]  /*2fb0*/  @!P1 IMAD.MOV.U32 R10, RZ, RZ, -0x7ffffffe ;  /* 0x80000002ff0a9424 */ /* 0x000fc600078e00ff */
[----:B------:R3:W-:Y:S01]  /*2fc0*/  @!P1 STS.64 [R0+UR7+0x20], R24 ;  /* 0x0000201800009988 */ /* 0x0007e20008000a07 */
[----:B------:R-:W2:Y:S03]  /*2fd0*/  S2UR UR5, SR_CTAID.Z ;  /* 0x00000000000579c3 */ /* 0x000ea60000002700 */
[----:B------:R3:W-:Y:S05]  /*2fe0*/  @!P1 STS.64 [R0+UR7+0x28], R10 ;  /* 0x0000280a00009988 */ /* 0x0007ea0008000a07 */
[----:B------:R-:W4:Y:S01]  /*2ff0*/  LDC R13, c[0x0][0xc] ;  /* 0x00000300ff0d7b82 */ /* 0x000f220000000800 */
[----:B------:R-:W-:-:S07]  /*3000*/  ULDC UR6, c[0x0][0x10] ;  /* 0x0000040000067ab9 */ /* 0x000fce0000000800 */
[----:B------:R-:W5:Y:S01]  /*3010*/  LDC.64 R2, c[0x0][0x240] ;  /* 0x00009000ff027b82 */ /* 0x000f620000000a00 */
[----:B--2---:R-:W-:-:S06]  /*3020*/  UIMAD UR4, UR5, UR6, UR4 ;  /* 0x00000006050472a4 */ /* 0x004fcc000f8e0204 */
[----:B----4-:R-:W-:-:S04]  /*3030*/  IMAD R13, R13, UR4, R4 ;  /* 0x000000040d0d7c24 */ /* 0x010fc8000f8e0204 */
[----:B------:R-:W-:-:S04]  /*3040*/  IMAD R14, R13, 0x212, RZ ;  /* 0x000002120d0e7824 */ /* 0x000fc800078e02ff */
[----:B------:R-:W-:-:S04]  /*3050*/  IMAD R7, R7, 0x2, R14 ;  /* 0x0000000207077824 */ /* 0x000fc800078e020e */
[----:B------:R-:W-:-:S04]  /*3060*/  VIADD R7, R7, 0x2 ;  /* 0x0000000207077836 */ /* 0x000fc80000000000 */
[----:B-----5:R-:W-:Y:S01]  /*3070*/  IMAD.WIDE R4, R7, 0x4, R2 ;  /* 0x0000000407047825 */ /* 0x020fe200078e0202 */
[----:B------:R-:W-:Y:S03]  /*3080*/  BAR.SYNC.DEFER_BLOCKING 0x0 ;  /* 0x0000000000007b1d */ /* 0x000fe60000010000 */
[----:B------:R-:W-:-:S03]  /*3090*/  IMAD.MOV.U32 R7, RZ, RZ, 0xc ;  /* 0x0000000cff077424 */ /* 0x000fc600078e00ff */
[----:B-1----:R3:W-:Y:S04]  /*30a0*/  STG.E desc[UR20][R4.64], R9 ;  /* 0x0000000904007986 */ /* 0x0027e8000c101914 */
[----:B------:R3:W-:Y:S01]  /*30b0*/  STG.E desc[UR20][R4.64+0x4], R7 ;  /* 0x0000040704007986 */ /* 0x0007e2000c101914 */
[----:B------:R-:W-:Y:S05]  /*30c0*/  @P0 EXIT ;  /* 0x000000000000094d */ /* 0x000fea0003800000 */
[----:B------:R-:W1:Y:S01]  /*30d0*/  LDS.128 R16, [UR7] ;  /* 0x00000007ff107984 */ /* 0x000e620008000c00 */
[C---:B---3--:R-:W-:Y:S01]  /*30e0*/  VIADD R7, R14.reuse, 0xfffffffe ;  /* 0xfffffffe0e077836 */ /* 0x048fe20000000000 */
[C---:B------:R-:W-:Y:S01]  /*30f0*/  IADD3.X R11, R14.reuse, 0x14, RZ, PT, PT ;  /* 0x000000140e0b7810 */ /* 0x040fe20003fee4ff */
[C---:B------:R-:W-:Y:S01]  /*3100*/  IMAD.WIDE R4, R14.reuse, 0x4, R2 ;  /* 0x000000040e047825 */ /* 0x040fe200078e0202 */
[----:B------:R-:W2:Y:S03]  /*3110*/  LDS.128 R20, [UR7+0x10] ;  /* 0x00001007ff147984 */ /* 0x000ea60008000c00 */
[----:B------:R-:W-:Y:S01]  /*3120*/  VIADD R7, R7, 0x14 ;  /* 0x0000001407077836 */ /* 0x000fe20000000000 */
[----:B------:R-:W3:Y:S01]  /*3130*/  LDS.128 R24, [UR7+0x20] ;  /* 0x00002007ff187984 */ /* 0x000ee20008000c00 */
[C---:B------:R-:W-:Y:S01]  /*3140*/  VIADD R15, R14.reuse, 0x4 ;  /* 0x000000040e0f7836 */ /* 0x040fe20000000000 */
[----:B------:R-:W-:Y:S01]  /*3150*/  UIADD3 UR7, UR7, 0x34, URZ ;  /* 0x0000003407077890 */ /* 0x000fe2000fffe03f */
[----:B------:R-:W-:Y:S01]  /*3160*/  VIADD R0, R14, 0x6 ;  /* 0x000000060e007836 */ /* 0x000fe20000000000 */
[----:B------:R4:W-:Y:S01]  /*3170*/  STG.E desc[UR20][R4.64+0x4], R13 ;  /* 0x0000040d04007986 */ /* 0x0009e2000c101914 */
[----:B------:R-:W-:-:S02]  /*3180*/  IMAD.MOV.U32 R31, RZ, RZ, -0x21524111 ;  /* 0xdeadbeefff1f7424 */ /* 0x000fc400078e00ff */
[C---:B------:R-:W-:Y:S02]  /*3190*/  VIADD R9, R14.reuse, 0x14 ;  /* 0x000000140e097836 */ /* 0x040fe40000000000 */
[----:B------:R-:W-:Y:S01]  /*31a0*/  VIADD R29, R14, 0x8 ;  /* 0x000000080e1d7836 */ /* 0x000fe20000000000 */
[----:B------:R5:W-:Y:S01]  /*31b0*/  STG.E desc[UR20][R4.64], R31 ;  /* 0x0000001f04007986 */ /* 0x000be2000c101914 */
[----:B------:R-:W-:-:S04]  /*31c0*/  IMAD.WIDE R6, R7, 0x4, R2 ;  /* 0x0000000407067825 */ /* 0x000fc800078e0202 */
[----:B------:R-:W-:Y:S02]  /*31d0*/  VIADD R15, R15, 0x14 ;  /* 0x000000140f0f7836 */ /* 0x000fe40000000000 */
[----:B----4-:R-:W-:Y:S02]  /*31e0*/  VIADD R13, R0, 0x14 ;  /* 0x00000014000d7836 */ /* 0x010fe40000000000 */
[----:B------:R-:W-:-:S04]  /*31f0*/  IMAD.WIDE R8, R9, 0x4, R2 ;  /* 0x0000000409087825 */ /* 0x000fc800078e0202 */
[----:B------:R-:W-:Y:S02]  /*3200*/  VIADD R29, R29, 0x14 ;  /* 0x000000141d1d7836 */ /* 0x000fe40000000000 */
[----:B------:R-:W-:-:S04]  /*3210*/  IMAD.WIDE R10, R11, 0x4, R2 ;  /* 0x000000040b0a7825 */ /* 0x000fc800078e0202 */
[--C-:B-----5:R-:W-:Y:S01]  /*3220*/  IMAD.WIDE R4, R15, 0x4, R2.reuse ;  /* 0x000000040f047825 */ /* 0x120fe200078e0202 */
[----:B-1----:R-:W-:Y:S03]  /*3230*/  STG.E desc[UR20][R6.64], R16 ;  /* 0x0000001006007986 */ /* 0x002fe6000c101914 */
[----:B------:R-:W-:Y:S02]  /*3240*/  IMAD.MOV.U32 R41, RZ, RZ, 0xa ;  /* 0x0000000aff297424 */ /* 0x000fe400078e00ff */
[----:B------:R-:W-:Y:S01]  /*3250*/  IMAD.MOV.U32 R40, RZ, RZ, RZ ;  /* 0x000000ffff287224 */ /* 0x000fe200078e00ff */
[----:B------:R1:W-:Y:S04]  /*3260*/  STG.E desc[UR20][R6.64+0x4], R17 ;  /* 0x0000041106007986 */ /* 0x0003e8000c101914 */
[----:B------:R4:W-:Y:S04]  /*3270*/  STG.E desc[UR20][R8.64], R18 ;  /* 0x0000001208007986 */ /* 0x0009e8000c101914 */
[----:B------:R4:W-:Y:S01]  /*3280*/  STG.E desc[UR20][R8.64+0x4], R19 ;  /* 0x0000041308007986 */ /* 0x0009e2000c101914 */
[----:B-1----:R-:W-:-:S03]  /*3290*/  IMAD.WIDE R6, R13, 0x4, R2 ;  /* 0x000000040d067825 */ /* 0x002fc600078e0202 */
[----:B--2---:R4:W-:Y:S01]  /*32a0*/  STG.E desc[UR20][R10.64], R20 ;  /* 0x000000140a007986 */ /* 0x0049e2000c101914 */
[----:B------:R-:W-:-:S03]  /*32b0*/  IMAD.WIDE R12, R29, 0x4, R2 ;  /* 0x000000041d0c7825 */ /* 0x000fc600078e0202 */
[----:B------:R4:W-:Y:S04]  /*32c0*/  STG.E desc[UR20][R10.64+0x4], R21 ;  /* 0x000004150a007986 */ /* 0x0009e8000c101914 */
[----:B------:R4:W-:Y:S04]  /*32d0*/  STG.E desc[UR20][R4.64], R22 ;  /* 0x0000001604007986 */ /* 0x0009e8000c101914 */
[----:B------:R4:W-:Y:S04]  /*32e0*/  STG.E desc[UR20][R4.64+0x4], R23 ;  /* 0x0000041704007986 */ /* 0x0009e8000c101914 */
[----:B---3--:R4:W-:Y:S04]  /*32f0*/  STG.E desc[UR20][R6.64], R24 ;  /* 0x0000001806007986 */ /* 0x0089e8000c101914 */
[----:B------:R4:W-:Y:S04]  /*3300*/  STG.E desc[UR20][R6.64+0x4], R25 ;  /* 0x0000041906007986 */ /* 0x0009e8000c101914 */
[----:B------:R4:W-:Y:S04]  /*3310*/  STG.E desc[UR20][R12.64], R26 ;  /* 0x0000001a0c007986 */ /* 0x0009e8000c101914 */
[----:B------:R4:W-:Y:S02]  /*3320*/  STG.E desc[UR20][R12.64+0x4], R27 ;  /* 0x0000041b0c007986 */ /* 0x0009e4000c101914 */
.L_x_2:
[----:B----4-:R-:W1:Y:S01]  /*3330*/  LDS.64 R12, [UR7+-0x4] ;  /* 0xfffffc07ff0c7984 */ /* 0x010e620008000a00 */
[C-C-:B------:R-:W-:Y:S02]  /*3340*/  IADD3 R7, R14.reuse, 0x2, R41.reuse ;  /* 0x000000020e077810 */ /* 0x140fe40007ffe029 */
[C-C-:B------:R-:W-:Y:S01]  /*3350*/  IADD3 R9, R14.reuse, 0x4, R41.reuse ;  /* 0x000000040e097810 */ /* 0x140fe20007ffe029 */
[----:B------:R-:W2:Y:S01]  /*3360*/  LDS.64 R16, [UR7+0x4] ;  /* 0x00000407ff107984 */ /* 0x000ea20008000a00 */
[C-C-:B------:R-:W-:Y:S01]  /*3370*/  IADD3 R5, R14.reuse, 0x14, R41.reuse ;  /* 0x000000140e057810 */ /* 0x140fe20007ffe029 */
[----:B------:R-:W-:Y:S01]  /*3380*/  VIADD R7, R7, 0x14 ;  /* 0x0000001407077836 */ /* 0x000fe20000000000 */
[C-C-:B------:R-:W-:Y:S01]  /*3390*/  IADD3 R11, R14.reuse, 0x6, R41.reuse ;  /* 0x000000060e0b7810 */ /* 0x140fe20007ffe029 */
[----:B------:R-:W3:Y:S01]  /*33a0*/  LDS.64 R18, [UR7+0xc] ;  /* 0x00000c07ff127984 */ /* 0x000ee20008000a00 */
[----:B------:R-:W-:Y:S01]  /*33b0*/  VIADD R9, R9, 0x14 ;  /* 0x0000001409097836 */ /* 0x000fe20000000000 */
[C---:B------:R-:W-:Y:S01]  /*33c0*/  IADD3 R15, R14.reuse, 0x8, R41 ;  /* 0x000000080e0f7810 */ /* 0x040fe20007ffe029 */
[----:B------:R-:W-:Y:S01]  /*33d0*/  IMAD.WIDE R4, R5, 0x4, R2 ;  /* 0x0000000405047825 */ /* 0x000fe200078e0202 */
[----:B------:R-:W4:Y:S01]  /*33e0*/  LDS.64 R20, [UR7+0x14] ;  /* 0x00001407ff147984 */ /* 0x000f220008000a00 */
[----:B------:R-:W-:-:S02]  /*33f0*/  IADD3 R0, R14, 0xa, R41 ;  /* 0x0000000a0e007810 */ /* 0x000fc40007ffe029 */
[--C-:B------:R-:W-:Y:S01]  /*3400*/  IMAD.WIDE R6, R7, 0x4, R2.reuse ;  /* 0x0000000407067825 */ /* 0x100fe200078e0202 */
[----:B------:R-:W5:Y:S03]  /*3410*/  LDS.64 R22, [UR7+0x1c] ;  /* 0x00001c07ff167984 */ /* 0x000f660008000a00 */
[----:B------:R-:W-:Y:S01]  /*3420*/  IMAD.WIDE R8, R9, 0x4, R2 ;  /* 0x0000000409087825 */ /* 0x000fe200078e0202 */
[----:B------:R-:W3:Y:S03]  /*3430*/  LDS.64 R24, [UR7+0x24] ;  /* 0x00002407ff187984 */ /* 0x000ee60008000a00 */
[----:B------:R-:W-:Y:S01]  /*3440*/  VIADD R11, R11, 0x14 ;  /* 0x000000140b0b7836 */ /* 0x000fe20000000000 */
[----:B------:R-:W4:Y:S01]  /*3450*/  LDS.64 R26, [UR7+0x2c] ;  /* 0x00002c07ff1a7984 */ /* 0x000f220008000a00 */
[----:B------:R-:W-:-:S02]  /*3460*/  VIADD R15, R15, 0x14 ;  /* 0x000000140f0f7836 */ /* 0x000fc40000000000 */
[----:B------:R-:W-:Y:S01]  /*3470*/  IMAD.WIDE R10, R11, 0x4, R2 ;  /* 0x000000040b0a7825 */ /* 0x000fe200078e0202 */
[----:B------:R-:W4:Y:S04]  /*3480*/  LDS.64 R28, [UR7+0x34] ;  /* 0x00003407ff1c7984 */ /* 0x000f280008000a00 */
[----:B------:R-:W4:Y:S04]  /*3490*/  LDS.64 R30, [UR7+0x3c] ;  /* 0x00003c07ff1e7984 */ /* 0x000f280008000a00 */
[----:B------:R-:W4:Y:S04]  /*34a0*/  LDS.64 R32, [UR7+0x44] ;  /* 0x00004407ff207984 */ /* 0x000f280008000a00 */
[----:B-1----:R1:W-:Y:S04]  /*34b0*/  STG.E desc[UR20][R4.64], R12 ;  /* 0x0000000c04007986 */ /* 0x0023e8000c101914 */
[----:B------:R5:W-:Y:S04]  /*34c0*/  STG.E desc[UR20][R4.64+0x4], R13 ;  /* 0x0000040d04007986 */ /* 0x000be8000c101914 */
[----:B--2---:R-:W-:Y:S04]  /*34d0*/  STG.E desc[UR20][R6.64], R16 ;  /* 0x0000001006007986 */ /* 0x004fe8000c101914 */
[----:B------:R2:W-:Y:S01]  /*34e0*/  STG.E desc[UR20][R6.64+0x4], R17 ;  /* 0x0000041106007986 */ /* 0x0005e2000c101914 */
[----:B-1----:R-:W-:-:S03]  /*34f0*/  IADD3 R12, R14, 0x14, R41 ;  /* 0x000000140e0c7810 */ /* 0x002fc60007ffe029 */
[----:B------:R-:W1:Y:S01]  /*3500*/  LDS.64 R16, [UR7+0x4c] ;  /* 0x00004c07ff107984 */ /* 0x000e620008000a00 */
[----:B-----5:R-:W-:Y:S01]  /*3510*/  IMAD.WIDE R4, R15, 0x4, R2 ;  /* 0x000000040f047825 */ /* 0x020fe200078e0202 */
[C-C-:B------:R-:W-:Y:S02]  /*3520*/  IADD3 R13, R14.reuse, 0x12, R41.reuse ;  /* 0x000000120e0d7810 */ /* 0x140fe40007ffe029 */
[----:B---3--:R-:W-:Y:S01]  /*3530*/  STG.E desc[UR20][R8.64], R18 ;  /* 0x0000001208007986 */ /* 0x008fe2000c101914 */
[C-C-:B------:R-:W-:Y:S02]  /*3540*/  IADD3 R15, R14.reuse, 0x28, R41.reuse ;  /* 0x000000280e0f7810 */ /* 0x140fe40007ffe029 */
[----:B------:R-:W-:Y:S01]  /*3550*/  VIADD R13, R13, 0x14 ;  /* 0x000000140d0d7836 */ /* 0x000fe20000000000 */
[----:B------:R3:W-:Y:S01]  /*3560*/  STG.E desc[UR20][R8.64+0x4], R19 ;  /* 0x0000041308007986 */ /* 0x0007e2000c101914 */
[--C-:B--2---:R-:W-:Y:S01]  /*3570*/  IADD3 R6, R14, 0xc, R41.reuse ;  /* 0x0000000c0e067810 */ /* 0x104fe20007ffe029 */
[----:B------:R-:W-:Y:S01]  /*3580*/  VIADD R7, R0, 0x14 ;  /* 0x0000001400077836 */ /* 0x000fe20000000000 */
[----:B------:R-:W-:Y:S01]  /*3590*/  IADD3 R0, R14, 0xe, R41 ;  /* 0x0000000e0e007810 */ /* 0x000fe20007ffe029 */
[----:B------:R-:W2:Y:S01]  /*35a0*/  LDS.64 R34, [UR7+0x54] ;  /* 0x00005407ff227984 */ /* 0x000ea20008000a00 */
[----:B------:R-:W-:-:S03]  /*35b0*/  VIADD R15, R15, 0x14 ;  /* 0x000000140f0f7836 */ /* 0x000fc60000000000 */
[----:B------:R-:W5:Y:S04]  /*35c0*/  LDS.64 R18, [UR7+0x5c] ;  /* 0x00005c07ff127984 */ /* 0x000f680008000a00 */
[----:B----4-:R-:W-:Y:S01]  /*35d0*/  STG.E desc[UR20][R10.64], R20 ;  /* 0x000000140a007986 */ /* 0x010fe2000c101914 */
[----:B---3--:R-:W-:Y:S02]  /*35e0*/  VIADD R9, R6, 0x14 ;  /* 0x0000001406097836 */ /* 0x008fe40000000000 */
[--C-:B------:R-:W-:Y:S01]  /*35f0*/  IMAD.WIDE R6, R7, 0x4, R2.reuse ;  /* 0x0000000407067825 */ /* 0x100fe200078e0202 */
[----:B------:R3:W-:Y:S03]  /*3600*/  STG.E desc[UR20][R10.64+0x4], R21 ;  /* 0x000004150a007986 */ /* 0x0007e6000c101914 */
[----:B------:R-:W-:Y:S01]  /*3610*/  IMAD.WIDE R8, R9, 0x4, R2 ;  /* 0x0000000409087825 */ /* 0x000fe200078e0202 */
[----:B------:R-:W-:Y:S04]  /*3620*/  STG.E desc[UR20][R4.64], R22 ;  /* 0x0000001604007986 */ /* 0x000fe8000c101914 */
[----:B------:R4:W-:Y:S01]  /*3630*/  STG.E desc[UR20][R4.64+0x4], R23 ;  /* 0x0000041704007986 */ /* 0x0009e2000c101914 */
[----:B---3--:R-:W-:Y:S01]  /*3640*/  VIADD R11, R0, 0x14 ;  /* 0x00000014000b7836 */ /* 0x008fe20000000000 */
[----:B------:R-:W-:-:S02]  /*3650*/  IADD3 R0, R14, 0x10, R41 ;  /* 0x000000100e007810 */ /* 0x000fc40007ffe029 */
[----:B------:R-:W3:Y:S01]  /*3660*/  LDS.64 R20, [UR7+0x64] ;  /* 0x00006407ff147984 */ /* 0x000ee20008000a00 */
[----:B------:R-:W-:-:S03]  /*3670*/  IMAD.WIDE R10, R11, 0x4, R2 ;  /* 0x000000040b0a7825 */ /* 0x000fc600078e0202 */
[----:B------:R-:W1:Y:S01]  /*3680*/  LDS.64 R22, [UR7+0x6c] ;  /* 0x00006c07ff167984 */ /* 0x000e620008000a00 */
[----:B----4-:R-:W-:Y:S01]  /*3690*/  VIADD R5, R0, 0x14 ;  /* 0x0000001400057836 */ /* 0x010fe20000000000 */
[----:B------:R-:W-:Y:S02]  /*36a0*/  IADD3 R0, R14, 0x16, R41 ;  /* 0x000000160e007810 */ /* 0x000fe40007ffe029 */
[----:B------:R-:W-:Y:S01]  /*36b0*/  STG.E desc[UR20][R6.64], R24 ;  /* 0x0000001806007986 */ /* 0x000fe2000c101914 */
[----:B------:R-:W-:-:S03]  /*36c0*/  IMAD.WIDE R4, R5, 0x4, R2 ;  /* 0x0000000405047825 */ /* 0x000fc600078e0202 */
[----:B------:R4:W-:Y:S04]  /*36d0*/  STG.E desc[UR20][R6.64+0x4], R25 ;  /* 0x0000041906007986 */ /* 0x0009e8000c101914 */
[----:B------:R-:W1:Y:S04]  /*36e0*/  LDS.64 R24, [UR7+0x74] ;  /* 0x00007407ff187984 */ /* 0x000e680008000a00 */
[----:B------:R-:W-:Y:S01]  /*36f0*/  STG.E desc[UR20][R8.64], R26 ;  /* 0x0000001a08007986 */ /* 0x000fe2000c101914 */
[----:B----4-:R-:W-:-:S03]  /*3700*/  IMAD.WIDE R6, R13, 0x4, R2 ;  /* 0x000000040d067825 */ /* 0x010fc600078e0202 */
[----:B------:R4:W-:Y:S01]  /*3710*/  STG.E desc[UR20][R8.64+0x4], R27 ;  /* 0x0000041b08007986 */ /* 0x0009e2000c101914 */
[----:B------:R-:W-:-:S03]  /*3720*/  IADD3 R13, R14, 0x18, R41 ;  /* 0x000000180e0d7810 */ /* 0x000fc60007ffe029 */
[----:B------:R-:W1:Y:S02]  /*3730*/  LDS.64 R26, [UR7+0x7c] ;  /* 0x00007c07ff1a7984 */ /* 0x000e640008000a00 */
[----:B------:R-:W-:Y:S02]  /*3740*/  VIADD R13, R13, 0x14 ;  /* 0x000000140d0d7836 */ /* 0x000fe40000000000 */
[----:B------:R-:W-:Y:S04]  /*3750*/  STG.E desc[UR20][R10.64], R28 ;  /* 0x0000001c0a007986 */ /* 0x000fe8000c101914 */
[----:B------:R2:W-:Y:S01]  /*3760*/  STG.E desc[UR20][R10.64+0x4], R29 ;  /* 0x0000041d0a007986 */ /* 0x0005e2000c101914 */
[----:B----4-:R-:W-:Y:S01]  /*3770*/  VIADD R9, R12, 0x14 ;  /* 0x000000140c097836 */ /* 0x010fe20000000000 */
[----:B------:R-:W-:-:S02]  /*3780*/  IADD3 R12, R14, 0x1c, R41 ;  /* 0x0000001c0e0c7810 */ /* 0x000fc40007ffe029 */
[----:B------:R-:W4:Y:S01]  /*3790*/  LDS.64 R28, [UR7+0x84] ;  /* 0x00008407ff1c7984 */ /* 0x000f220008000a00 */
[----:B------:R-:W-:-:S03]  /*37a0*/  IMAD.WIDE R8, R9, 0x4, R2 ;  /* 0x0000000409087825 */ /* 0x000fc600078e0202 */
[----:B------:R-:W-:Y:S01]  /*37b0*/  STG.E desc[UR20][R4.64], R30 ;  /* 0x0000001e04007986 */ /* 0x000fe2000c101914 */
[----:B--2---:R-:W-:-:S03]  /*37c0*/  VIADD R11, R0, 0x14 ;  /* 0x00000014000b7836 */ /* 0x004fc60000000000 */
[----:B------:R2:W-:Y:S01]  /*37d0*/  STG.E desc[UR20][R4.64+0x4], R31 ;  /* 0x0000041f04007986 */ /* 0x0005e2000c101914 */
[----:B------:R-:W-:Y:S01]  /*37e0*/  IADD3 R0, R14, 0x1a, R41 ;  /* 0x0000001a0e007810 */ /* 0x000fe20007ffe029 */
[--C-:B------:R-:W-:Y:S02]  /*37f0*/  IMAD.WIDE R10, R11, 0x4, R2.reuse ;  /* 0x000000040b0a7825 */ /* 0x100fe400078e0202 */
[----:B------:R-:W-:Y:S04]  /*3800*/  STG.E desc[UR20][R6.64], R32 ;  /* 0x0000002006007986 */ /* 0x000fe8000c101914 */
[----:B------:R1:W-:Y:S01]  /*3810*/  STG.E desc[UR20][R6.64+0x4], R33 ;  /* 0x0000042106007986 */ /* 0x0003e2000c101914 */
[----:B--2---:R-:W-:-:S03]  /*3820*/  IMAD.WIDE R4, R13, 0x4, R2 ;  /* 0x000000040d047825 */ /* 0x004fc600078e0202 */
[----:B------:R-:W2:Y:S01]  /*3830*/  LDS.64 R30, [UR7+0x8c] ;  /* 0x00008c07ff1e7984 */ /* 0x000ea20008000a00 */
[----:B------:R-:W-:-:S03]  /*3840*/  IADD3 R13, R14, 0x26, R41 ;  /* 0x000000260e0d7810 */ /* 0x000fc60007ffe029 */
[----:B------:R-:W2:Y:S02]  /*3850*/  LDS.64 R32, [UR7+0x94] ;  /* 0x00009407ff207984 */ /* 0x000ea40008000a00 */
[----:B------:R-:W-:Y:S02]  /*3860*/  VIADD R13, R13, 0x14 ;  /* 0x000000140d0d7836 */ /* 0x000fe40000000000 */
[----:B-1----:R-:W-:Y:S01]  /*3870*/  STG.E desc[UR20][R8.64], R16 ;  /* 0x0000001008007986 */ /* 0x002fe2000c101914 */
[----:B------:R-:W-:Y:S01]  /*3880*/  VIADD R7, R0, 0x14 ;  /* 0x0000001400077836 */ /* 0x000fe20000000000 */
[----:B------:R-:W-:Y:S02]  /*3890*/  IADD3 R0, R14, 0x1e, R41 ;  /* 0x0000001e0e007810 */ /* 0x000fe40007ffe029 */
[----:B------:R1:W-:Y:S01]  /*38a0*/  STG.E desc[UR20][R8.64+0x4], R17 ;  /* 0x0000041108007986 */ /* 0x0003e2000c101914 */
[----:B------:R-:W-:-:S03]  /*38b0*/  IMAD.WIDE R6, R7, 0x4, R2 ;  /* 0x0000000407067825 */ /* 0x000fc600078e0202 */
[----:B------:R-:W-:Y:S04]  /*38c0*/  STG.E desc[UR20][R10.64], R34 ;  /* 0x000000220a007986 */ /* 0x000fe8000c101914 */
[----:B------:R3:W-:Y:S04]  /*38d0*/  STG.E desc[UR20][R10.64+0x4], R35 ;  /* 0x000004230a007986 */ /* 0x0007e8000c101914 */
[----:B------:R-:W2:Y:S01]  /*38e0*/  LDS.64 R36, [UR7+0x9c] ;  /* 0x00009c07ff247984 */ /* 0x000ea20008000a00 */
[----:B-1----:R-:W-:Y:S01]  /*38f0*/  VIADD R9, R12, 0x14 ;  /* 0x000000140c097836 */ /* 0x002fe20000000000 */
[----:B------:R-:W-:-:S02]  /*3900*/  IADD3 R12, R14, 0x22, R41 ;  /* 0x000000220e0c7810 */ /* 0x000fc40007ffe029 */
[----:B-----5:R-:W-:Y:S01]  /*3910*/  STG.E desc[UR20][R4.64], R18 ;  /* 0x0000001204007986 */ /* 0x020fe2000c101914 */
[----:B------:R-:W-:-:S03]  /*3920*/  IMAD.WIDE R8, R9, 0x4, R2 ;  /* 0x0000000409087825 */ /* 0x000fc600078e0202 */
[----:B------:R1:W-:Y:S01]  /*3930*/  STG.E desc[UR20][R4.64+0x4], R19 ;  /* 0x0000041304007986 */ /* 0x0003e2000c101914 */
[----:B---3--:R-:W-:Y:S01]  /*3940*/  VIADD R11, R0, 0x14 ;  /* 0x00000014000b7836 */ /* 0x008fe20000000000 */
[----:B------:R-:W-:Y:S02]  /*3950*/  IADD3 R0, R14, 0x20, R41 ;  /* 0x000000200e007810 */ /* 0x000fe40007ffe029 */
[----:B------:R-:W3:Y:S01]  /*3960*/  LDS.64 R34, [UR7+0xa4] ;  /* 0x0000a407ff227984 */ /* 0x000ee20008000a00 */
[----:B------:R-:W-:-:S03]  /*3970*/  IMAD.WIDE R10, R11, 0x4, R2 ;  /* 0x000000040b0a7825 */ /* 0x000fc600078e0202 */
[----:B------:R-:W5:Y:S04]  /*3980*/  LDS.64 R18, [UR7+0xac] ;  /* 0x0000ac07ff127984 */ /* 0x000f680008000a00 */
[----:B------:R-:W2:Y:S01]  /*3990*/  LDS.64 R38, [UR7+0xb4] ;  /* 0x0000b407ff267984 */ /* 0x000ea20008000a00 */
[----:B-1----:R-:W-:Y:S01]  /*39a0*/  VIADD R5, R0, 0x14 ;  /* 0x0000001400057836 */ /* 0x002fe20000000000 */
[----:B------:R-:W-:Y:S02]  /*39b0*/  IADD3 R0, R14, 0x24, R41 ;  /* 0x000000240e007810 */ /* 0x000fe40007ffe029 */
[----:B------:R-:W1:Y:S01]  /*39c0*/  LDS.64 R16, [UR7+0xbc] ;  /* 0x0000bc07ff107984 */ /* 0x000e620008000a00 */
[----:B------:R-:W-:Y:S01]  /*39d0*/  IMAD.WIDE R4, R5, 0x4, R2 ;  /* 0x0000000405047825 */ /* 0x000fe200078e0202 */
[----:B------:R-:W-:-:S02]  /*39e0*/  UIADD3 UR7, UR7, 0xc8, URZ ;  /* 0x000000c807077890 */ /* 0x000fc4000fffe03f */
[----:B------:R-:W-:Y:S04]  /*39f0*/  STG.E desc[UR20][R6.64], R20 ;  /* 0x0000001406007986 */ /* 0x000fe8000c101914 */
[----:B------:R4:W-:Y:S04]  /*3a00*/  STG.E desc[UR20][R6.64+0x4], R21 ;  /* 0x0000041506007986 */ /* 0x0009e8000c101914 */
[----:B------:R-:W-:Y:S04]  /*3a10*/  STG.E desc[UR20][R8.64], R22 ;  /* 0x0000001608007986 */ /* 0x000fe8000c101914 */
[----:B------:R3:W-:Y:S01]  /*3a20*/  STG.E desc[UR20][R8.64+0x4], R23 ;  /* 0x0000041708007986 */ /* 0x0007e2000c101914 */
[----:B----4-:R-:W-:-:S03]  /*3a30*/  VIADD R7, R12, 0x14 ;  /* 0x000000140c077836 */ /* 0x010fc60000000000 */
[----:B------:R-:W-:Y:S01]  /*3a40*/  STG.E desc[UR20][R10.64], R24 ;  /* 0x000000180a007986 */ /* 0x000fe2000c101914 */
[----:B------:R-:W-:Y:S01]  /*3a50*/  IADD3 R21, R14, 0x2e, R41 ;  /* 0x0000002e0e157810 */ /* 0x000fe20007ffe029 */
[----:B------:R-:W-:Y:S02]  /*3a60*/  IMAD.WIDE R6, R7, 0x4, R2 ;  /* 0x0000000407067825 */ /* 0x000fe400078e0202 */
[----:B------:R4:W-:Y:S02]  /*3a70*/  STG.E desc[UR20][R10.64+0x4], R25 ;  /* 0x000004190a007986 */ /* 0x0009e4000c101914 */
[----:B---3--:R-:W-:Y:S01]  /*3a80*/  VIADD R9, R0, 0x14 ;  /* 0x0000001400097836 */ /* 0x008fe20000000000 */
[C---:B------:R-:W-:Y:S01]  /*3a90*/  IADD3 R0, R14.reuse, 0x2a, R41 ;  /* 0x0000002a0e007810 */ /* 0x040fe20007ffe029 */
[----:B------:R-:W-:Y:S01]  /*3aa0*/  STG.E desc[UR20][R4.64], R26 ;  /* 0x0000001a04007986 */ /* 0x000fe2000c101914 */
[----:B------:R-:W-:Y:S02]  /*3ab0*/  VIADD R21, R21, 0x14 ;  /* 0x0000001415157836 */ /* 0x000fe40000000000 */
[--C-:B------:R-:W-:Y:S01]  /*3ac0*/  IMAD.WIDE R8, R9, 0x4, R2.reuse ;  /* 0x0000000409087825 */ /* 0x100fe200078e0202 */
[----:B------:R3:W-:Y:S03]  /*3ad0*/  STG.E desc[UR20][R4.64+0x4], R27 ;  /* 0x0000041b04007986 */ /* 0x0007e6000c101914 */
[--C-:B----4-:R-:W-:Y:S01]  /*3ae0*/  IMAD.WIDE R10, R13, 0x4, R2.reuse ;  /* 0x000000040d0a7825 */ /* 0x110fe200078e0202 */
[----:B------:R-:W-:Y:S03]  /*3af0*/  STG.E desc[UR20][R6.64], R28 ;  /* 0x0000001c06007986 */ /* 0x000fe6000c101914 */
[----:B------:R-:W-:Y:S01]  /*3b00*/  IMAD.WIDE R12, R15, 0x4, R2 ;  /* 0x000000040f0c7825 */ /* 0x000fe200078e0202 */
[--C-:B------:R-:W-:Y:S01]  /*3b10*/  IADD3 R15, R14, 0x2c, R41.reuse ;  /* 0x0000002c0e0f7810 */ /* 0x100fe20007ffe029 */
[----:B------:R4:W-:Y:S02]  /*3b20*/  STG.E desc[UR20][R6.64+0x4], R29 ;  /* 0x0000041d06007986 */ /* 0x0009e4000c101914 */
[----:B---3--:R-:W-:Y:S01]  /*3b30*/  VIADD R5, R0, 0x14 ;  /* 0x0000001400057836 */ /* 0x008fe20000000000 */
[----:B------:R-:W-:Y:S01]  /*3b40*/  IADD3 R0, R14, 0x30, R41 ;  /* 0x000000300e007810 */ /* 0x000fe20007ffe029 */
[----:B------:R-:W-:Y:S01]  /*3b50*/  VIADD R15, R15, 0x14 ;  /* 0x000000140f0f7836 */ /* 0x000fe20000000000 */
[----:B--2---:R-:W-:Y:S01]  /*3b60*/  STG.E desc[UR20][R8.64], R30 ;  /* 0x0000001e08007986 */ /* 0x004fe2000c101914 */
[----:B------:R-:W-:-:S03]  /*3b70*/  IADD3 R41, P0, R41, 0x32, RZ ;  /* 0x0000003229297810 */ /* 0x000fc60007f1e0ff */
[----:B------:R2:W-:Y:S01]  /*3b80*/  STG.E desc[UR20][R8.64+0x4], R31 ;  /* 0x0000041f08007986 */ /* 0x0005e2000c101914 */
[----:B----4-:R-:W-:-:S03]  /*3b90*/  IMAD.WIDE R6, R5, 0x4, R2 ;  /* 0x0000000405067825 */ /* 0x010fc600078e0202 */
[----:B------:R-:W-:Y:S01]  /*3ba0*/  STG.E desc[UR20][R10.64], R32 ;  /* 0x000000200a007986 */ /* 0x000fe2000c101914 */
[----:B------:R-:W-:-:S03]  /*3bb0*/  VIADD R5, R0, 0x14 ;  /* 0x0000001400057836 */ /* 0x000fc60000000000 */
[----:B------:R3:W-:Y:S01]  /*3bc0*/  STG.E desc[UR20][R10.64+0x4], R33 ;  /* 0x000004210a007986 */ /* 0x0007e2000c101914 */
[----:B------:R-:W-:Y:S01]  /*3bd0*/  IMAD.X R40, RZ, RZ, R40, P0 ;  /* 0x000000ffff287224 */ /* 0x000fe200000e0628 */
[----:B------:R-:W-:Y:S01]  /*3be0*/  ISETP.GE.U32.AND P0, PT, R41, 0x1fe, PT ;  /* 0x000001fe2900780c */ /* 0x000fe20003f06070 */
[--C-:B------:R-:W-:Y:S01]  /*3bf0*/  IMAD.WIDE R4, R5, 0x4, R2.reuse ;  /* 0x0000000405047825 */ /* 0x100fe200078e0202 */
[----:B------:R4:W-:Y:S02]  /*3c00*/  STG.E desc[UR20][R12.64], R36 ;  /* 0x000000240c007986 */ /* 0x0009e4000c101914 */
[----:B------:R-:W-:Y:S01]  /*3c10*/  ISETP.GE.U32.AND.EX P0, PT, R40, RZ, PT, P0 ;  /* 0x000000ff2800720c */ /* 0x000fe20003f06100 */
[--C-:B--2---:R-:W-:Y:S01]  /*3c20*/  IMAD.WIDE R8, R15, 0x4, R2.reuse ;  /* 0x000000040f087825 */ /* 0x104fe200078e0202 */
[----:B------:R4:W-:Y:S03]  /*3c30*/  STG.E desc[UR20][R12.64+0x4], R37 ;  /* 0x000004250c007986 */ /* 0x0009e6000c101914 */
[----:B---3--:R-:W-:Y:S01]  /*3c40*/  IMAD.WIDE R10, R21, 0x4, R2 ;  /* 0x00000004150a7825 */ /* 0x008fe200078e0202 */
[----:B------:R4:W-:Y:S04]  /*3c50*/  STG.E desc[UR20][R6.64], R34 ;  /* 0x0000002206007986 */ /* 0x0009e8000c101914 */
[----:B------:R4:W-:Y:S04]  /*3c60*/  STG.E desc[UR20][R6.64+0x4], R35 ;  /* 0x0000042306007986 */ /* 0x0009e8000c101914 */
[----:B-----5:R4:W-:Y:S04]  /*3c70*/  STG.E desc[UR20][R8.64], R18 ;  /* 0x0000001208007986 */ /* 0x0209e8000c101914 */
[----:B------:R4:W-:Y:S04]  /*3c80*/  STG.E desc[UR20][R8.64+0x4], R19 ;  /* 0x0000041308007986 */ /* 0x0009e8000c101914 */
[----:B------:R4:W-:Y:S04]  /*3c90*/  STG.E desc[UR20][R10.64], R38 ;  /* 0x000000260a007986 */ /* 0x0009e8000c101914 */
[----:B------:R4:W-:Y:S04]  /*3ca0*/  STG.E desc[UR20][R10.64+0x4], R39 ;  /* 0x000004270a007986 */ /* 0x0009e8000c101914 */
[----:B-1----:R4:W-:Y:S04]  /*3cb0*/  STG.E desc[UR20][R4.64], R16 ;  /* 0x0000001004007986 */ /* 0x0029e8000c101914 */
[----:B------:R4:W-:Y:S01]  /*3cc0*/  STG.E desc[UR20][R4.64+0x4], R17 ;  /* 0x0000041104007986 */ /* 0x0009e2000c101914 */
[----:B------:R-:W-:Y:S05]  /*3cd0*/  @!P0 BRA `(.L_x_2) ;  /* 0xfffffff400948947 */ /* 0x000fea000383ffff */
[----:B------:R-:W-:Y:S05]  /*3ce0*/  EXIT ;  /* 0x000000000000794d */ /* 0x000fea0003800000 */
.L_x_3:
[----:B------:R-:W-:-:S00]  /*3cf0*/  BRA `(.L_x_3) ;  /* 0xfffffffc00fc7947 */ /* 0x000fc0000383ffff */
[----:B------:R-:W-:-:S00]  /*3d00*/  NOP ;  /* 0x0000000000007918 */ /* 0x000fc00000000000 */
[----:B------:R-:W-:-:S00]  /*3d10*/  NOP ;  /* 0x0000000000007918 */ /* 0x000fc00000000000 */
[----:B------:R-:W-:-:S00]  /*3d20*/  NOP ;  /* 0x0000000000007918 */ /* 0x000fc00000000000 */
[----:B------:R-:W-:-:S00]  /*3d30*/  NOP ;  /* 0x0000000000007918 */ /* 0x000fc00000000000 */
[----:B------:R-:W-:-:S00]  /*3d40*/  NOP ;  /* 0x0000000000007918 */ /* 0x000fc00000000000 */
[----:B------:R-:W-:-:S00]  /*3d50*/  NOP ;  /* 0x0000000000007918 */ /* 0x000fc00000000000 */
[----:B------:R-:W-:-:S00]  /*3d60*/  NOP ;  /* 0x0000000000007918 */ /* 0x000fc00000000000 */
[----:B------:R-:W-:-:S00]  /*3d70*/  NOP ;  /* 0x0000000000007918 */ /* 0x000fc00000000000 */
.L_x_4:


//--------------------- .nv.shared.matmul_kernel_profile --------------------------
	.section	.nv.shared.matmul_kernel_profile,"aw",@nobits
	.sectionflags	@""
	.align	16
	.zero		1024


//--------------------- .nv.constant0.matmul_kernel_profile --------------------------
	.section	.nv.constant0.matmul_kernel_profile,"a",@progbits
	.sectionflags	@""
	.align	4
.nv.constant0.matmul_kernel_profile:
	.zero		584
